//
// Generated by NVIDIA NVVM Compiler
//
// Compiler Build ID: CL-36424714
// Cuda compilation tools, release 13.0, V13.0.88
// Based on NVVM 20.0.0
//

.version 9.0
.target sm_100
.address_size 64

	// .globl	_Z8kernel_AiddPdS_S_S_S_S_S_S_S_

.visible .entry _Z8kernel_AiddPdS_S_S_S_S_S_S_S_(
	.param .u32 _Z8kernel_AiddPdS_S_S_S_S_S_S_S__param_0,
	.param .f64 _Z8kernel_AiddPdS_S_S_S_S_S_S_S__param_1,
	.param .f64 _Z8kernel_AiddPdS_S_S_S_S_S_S_S__param_2,
	.param .u64 .ptr .align 1 _Z8kernel_AiddPdS_S_S_S_S_S_S_S__param_3,
	.param .u64 .ptr .align 1 _Z8kernel_AiddPdS_S_S_S_S_S_S_S__param_4,
	.param .u64 .ptr .align 1 _Z8kernel_AiddPdS_S_S_S_S_S_S_S__param_5,
	.param .u64 .ptr .align 1 _Z8kernel_AiddPdS_S_S_S_S_S_S_S__param_6,
	.param .u64 .ptr .align 1 _Z8kernel_AiddPdS_S_S_S_S_S_S_S__param_7,
	.param .u64 .ptr .align 1 _Z8kernel_AiddPdS_S_S_S_S_S_S_S__param_8,
	.param .u64 .ptr .align 1 _Z8kernel_AiddPdS_S_S_S_S_S_S_S__param_9,
	.param .u64 .ptr .align 1 _Z8kernel_AiddPdS_S_S_S_S_S_S_S__param_10,
	.param .u64 .ptr .align 1 _Z8kernel_AiddPdS_S_S_S_S_S_S_S__param_11
)
{
	.reg .pred 	%p<2>;
	.reg .b32 	%r<14>;
	.reg .b64 	%rd<19>;
	.reg .b64 	%fd<9>;

	ld.param.u32 	%r4, [_Z8kernel_AiddPdS_S_S_S_S_S_S_S__param_0];
	ld.param.u64 	%rd1, [_Z8kernel_AiddPdS_S_S_S_S_S_S_S__param_3];
	ld.param.u64 	%rd2, [_Z8kernel_AiddPdS_S_S_S_S_S_S_S__param_4];
	ld.param.u64 	%rd3, [_Z8kernel_AiddPdS_S_S_S_S_S_S_S__param_5];
	ld.param.u64 	%rd4, [_Z8kernel_AiddPdS_S_S_S_S_S_S_S__param_6];
	ld.param.u64 	%rd5, [_Z8kernel_AiddPdS_S_S_S_S_S_S_S__param_7];
	mov.u32 	%r5, %ntid.x;
	mov.u32 	%r6, %ctaid.x;
	mov.u32 	%r7, %tid.x;
	mad.lo.s32 	%r1, %r5, %r6, %r7;
	mov.u32 	%r8, %ntid.y;
	mov.u32 	%r9, %ctaid.y;
	mov.u32 	%r10, %tid.y;
	mad.lo.s32 	%r11, %r8, %r9, %r10;
	max.s32 	%r12, %r1, %r11;
	setp.ge.s32 	%p1, %r12, %r4;
	@%p1 bra 	$L__BB0_2;
	cvta.to.global.u64 	%rd6, %rd2;
	cvta.to.global.u64 	%rd7, %rd3;
	cvta.to.global.u64 	%rd8, %rd4;
	cvta.to.global.u64 	%rd9, %rd5;
	cvta.to.global.u64 	%rd10, %rd1;
	mul.wide.s32 	%rd11, %r1, 8;
	add.s64 	%rd12, %rd6, %rd11;
	ld.global.f64 	%fd1, [%rd12];
	mul.wide.u32 	%rd13, %r11, 8;
	add.s64 	%rd14, %rd7, %rd13;
	ld.global.f64 	%fd2, [%rd14];
	add.s64 	%rd15, %rd8, %rd11;
	ld.global.f64 	%fd3, [%rd15];
	add.s64 	%rd16, %rd9, %rd13;
	ld.global.f64 	%fd4, [%rd16];
	mul.f64 	%fd5, %fd3, %fd4;
	fma.rn.f64 	%fd6, %fd1, %fd2, %fd5;
	mad.lo.s32 	%r13, %r1, %r4, %r11;
	mul.wide.s32 	%rd17, %r13, 8;
	add.s64 	%rd18, %rd10, %rd17;
	ld.global.f64 	%fd7, [%rd18];
	add.f64 	%fd8, %fd7, %fd6;
	st.global.f64 	[%rd18], %fd8;
$L__BB0_2:
	ret;

}
	// .globl	_Z8kernel_xiddPdS_S_S_S_S_S_S_S_
.visible .entry _Z8kernel_xiddPdS_S_S_S_S_S_S_S_(
	.param .u32 _Z8kernel_xiddPdS_S_S_S_S_S_S_S__param_0,
	.param .f64 _Z8kernel_xiddPdS_S_S_S_S_S_S_S__param_1,
	.param .f64 _Z8kernel_xiddPdS_S_S_S_S_S_S_S__param_2,
	.param .u64 .ptr .align 1 _Z8kernel_xiddPdS_S_S_S_S_S_S_S__param_3,
	.param .u64 .ptr .align 1 _Z8kernel_xiddPdS_S_S_S_S_S_S_S__param_4,
	.param .u64 .ptr .align 1 _Z8kernel_xiddPdS_S_S_S_S_S_S_S__param_5,
	.param .u64 .ptr .align 1 _Z8kernel_xiddPdS_S_S_S_S_S_S_S__param_6,
	.param .u64 .ptr .align 1 _Z8kernel_xiddPdS_S_S_S_S_S_S_S__param_7,
	.param .u64 .ptr .align 1 _Z8kernel_xiddPdS_S_S_S_S_S_S_S__param_8,
	.param .u64 .ptr .align 1 _Z8kernel_xiddPdS_S_S_S_S_S_S_S__param_9,
	.param .u64 .ptr .align 1 _Z8kernel_xiddPdS_S_S_S_S_S_S_S__param_10,
	.param .u64 .ptr .align 1 _Z8kernel_xiddPdS_S_S_S_S_S_S_S__param_11
)
{
	.reg .pred 	%p<12>;
	.reg .b32 	%r<31>;
	.reg .b64 	%rd<47>;
	.reg .b64 	%fd<75>;

	ld.param.u32 	%r15, [_Z8kernel_xiddPdS_S_S_S_S_S_S_S__param_0];
	ld.param.u64 	%rd9, [_Z8kernel_xiddPdS_S_S_S_S_S_S_S__param_3];
	ld.param.u64 	%rd8, [_Z8kernel_xiddPdS_S_S_S_S_S_S_S__param_9];
	ld.param.u64 	%rd10, [_Z8kernel_xiddPdS_S_S_S_S_S_S_S__param_10];
	cvta.to.global.u64 	%rd1, %rd10;
	cvta.to.global.u64 	%rd2, %rd9;
	mov.u32 	%r16, %ntid.x;
	mov.u32 	%r17, %ctaid.x;
	mov.u32 	%r18, %tid.x;
	mad.lo.s32 	%r1, %r16, %r17, %r18;
	setp.ge.s32 	%p1, %r1, %r15;
	setp.lt.s32 	%p2, %r15, 1;
	or.pred  	%p3, %p1, %p2;
	@%p3 bra 	$L__BB1_12;
	cvta.to.global.u64 	%rd11, %rd8;
	mul.wide.s32 	%rd12, %r1, 8;
	add.s64 	%rd3, %rd11, %rd12;
	ld.global.f64 	%fd72, [%rd3];
	setp.lt.u32 	%p4, %r15, 8;
	mov.b32 	%r29, 0;
	@%p4 bra 	$L__BB1_4;
	and.b32  	%r29, %r15, 2147483640;
	neg.s32 	%r27, %r29;
	mul.wide.u32 	%rd4, %r15, 16;
	add.s64 	%rd46, %rd1, 32;
	mul.wide.u32 	%rd15, %r15, 8;
	mul.wide.u32 	%rd18, %r15, 24;
	shl.b32 	%r21, %r15, 3;
	mov.u32 	%r26, %r1;
$L__BB1_3:
	.pragma "nounroll";
	ld.param.f64 	%fd67, [_Z8kernel_xiddPdS_S_S_S_S_S_S_S__param_2];
	mul.wide.s32 	%rd13, %r26, 8;
	add.s64 	%rd14, %rd2, %rd13;
	ld.global.f64 	%fd10, [%rd14];
	mul.f64 	%fd11, %fd67, %fd10;
	ld.global.f64 	%fd12, [%rd46+-32];
	fma.rn.f64 	%fd13, %fd11, %fd12, %fd72;
	st.global.f64 	[%rd3], %fd13;
	add.s64 	%rd16, %rd14, %rd15;
	ld.global.f64 	%fd14, [%rd16];
	mul.f64 	%fd15, %fd67, %fd14;
	ld.global.f64 	%fd16, [%rd46+-24];
	fma.rn.f64 	%fd17, %fd15, %fd16, %fd13;
	st.global.f64 	[%rd3], %fd17;
	add.s64 	%rd17, %rd14, %rd4;
	ld.global.f64 	%fd18, [%rd17];
	mul.f64 	%fd19, %fd67, %fd18;
	ld.global.f64 	%fd20, [%rd46+-16];
	fma.rn.f64 	%fd21, %fd19, %fd20, %fd17;
	st.global.f64 	[%rd3], %fd21;
	add.s64 	%rd19, %rd14, %rd18;
	ld.global.f64 	%fd22, [%rd19];
	mul.f64 	%fd23, %fd67, %fd22;
	ld.global.f64 	%fd24, [%rd46+-8];
	fma.rn.f64 	%fd25, %fd23, %fd24, %fd21;
	st.global.f64 	[%rd3], %fd25;
	mul.wide.u32 	%rd20, %r15, 32;
	add.s64 	%rd21, %rd14, %rd20;
	ld.global.f64 	%fd26, [%rd21];
	mul.f64 	%fd27, %fd67, %fd26;
	ld.global.f64 	%fd28, [%rd46];
	fma.rn.f64 	%fd29, %fd27, %fd28, %fd25;
	st.global.f64 	[%rd3], %fd29;
	mul.wide.u32 	%rd22, %r15, 40;
	add.s64 	%rd23, %rd14, %rd22;
	ld.global.f64 	%fd30, [%rd23];
	mul.f64 	%fd31, %fd67, %fd30;
	ld.global.f64 	%fd32, [%rd46+8];
	fma.rn.f64 	%fd33, %fd31, %fd32, %fd29;
	st.global.f64 	[%rd3], %fd33;
	mul.wide.u32 	%rd24, %r15, 48;
	add.s64 	%rd25, %rd14, %rd24;
	ld.global.f64 	%fd34, [%rd25];
	mul.f64 	%fd35, %fd67, %fd34;
	ld.global.f64 	%fd36, [%rd46+16];
	fma.rn.f64 	%fd37, %fd35, %fd36, %fd33;
	st.global.f64 	[%rd3], %fd37;
	mul.wide.u32 	%rd26, %r15, 56;
	add.s64 	%rd27, %rd14, %rd26;
	ld.global.f64 	%fd38, [%rd27];
	mul.f64 	%fd39, %fd67, %fd38;
	ld.global.f64 	%fd40, [%rd46+24];
	fma.rn.f64 	%fd72, %fd39, %fd40, %fd37;
	st.global.f64 	[%rd3], %fd72;
	add.s32 	%r27, %r27, 8;
	add.s32 	%r26, %r26, %r21;
	add.s64 	%rd46, %rd46, 64;
	setp.ne.s32 	%p5, %r27, 0;
	@%p5 bra 	$L__BB1_3;
$L__BB1_4:
	and.b32  	%r9, %r15, 7;
	setp.eq.s32 	%p6, %r9, 0;
	@%p6 bra 	$L__BB1_12;
	and.b32  	%r10, %r15, 3;
	setp.lt.u32 	%p7, %r9, 4;
	@%p7 bra 	$L__BB1_7;
	ld.param.f64 	%fd68, [_Z8kernel_xiddPdS_S_S_S_S_S_S_S__param_2];
	mad.lo.s32 	%r22, %r29, %r15, %r1;
	mul.wide.s32 	%rd28, %r22, 8;
	add.s64 	%rd29, %rd2, %rd28;
	ld.global.f64 	%fd41, [%rd29];
	mul.f64 	%fd42, %fd68, %fd41;
	mul.wide.u32 	%rd30, %r29, 8;
	add.s64 	%rd31, %rd1, %rd30;
	ld.global.f64 	%fd43, [%rd31];
	fma.rn.f64 	%fd44, %fd42, %fd43, %fd72;
	st.global.f64 	[%rd3], %fd44;
	mul.wide.u32 	%rd32, %r15, 8;
	add.s64 	%rd33, %rd29, %rd32;
	ld.global.f64 	%fd45, [%rd33];
	mul.f64 	%fd46, %fd68, %fd45;
	ld.global.f64 	%fd47, [%rd31+8];
	fma.rn.f64 	%fd48, %fd46, %fd47, %fd44;
	st.global.f64 	[%rd3], %fd48;
	add.s64 	%rd34, %rd33, %rd32;
	ld.global.f64 	%fd49, [%rd34];
	mul.f64 	%fd50, %fd68, %fd49;
	ld.global.f64 	%fd51, [%rd31+16];
	fma.rn.f64 	%fd52, %fd50, %fd51, %fd48;
	st.global.f64 	[%rd3], %fd52;
	add.s64 	%rd35, %rd34, %rd32;
	ld.global.f64 	%fd53, [%rd35];
	mul.f64 	%fd54, %fd68, %fd53;
	ld.global.f64 	%fd55, [%rd31+24];
	fma.rn.f64 	%fd72, %fd54, %fd55, %fd52;
	st.global.f64 	[%rd3], %fd72;
	add.s32 	%r29, %r29, 4;
$L__BB1_7:
	setp.eq.s32 	%p8, %r10, 0;
	@%p8 bra 	$L__BB1_12;
	setp.eq.s32 	%p9, %r10, 1;
	@%p9 bra 	$L__BB1_10;
	ld.param.f64 	%fd69, [_Z8kernel_xiddPdS_S_S_S_S_S_S_S__param_2];
	mad.lo.s32 	%r23, %r29, %r15, %r1;
	mul.wide.s32 	%rd36, %r23, 8;
	add.s64 	%rd37, %rd2, %rd36;
	ld.global.f64 	%fd56, [%rd37];
	mul.f64 	%fd57, %fd69, %fd56;
	mul.wide.u32 	%rd38, %r29, 8;
	add.s64 	%rd39, %rd1, %rd38;
	ld.global.f64 	%fd58, [%rd39];
	fma.rn.f64 	%fd59, %fd57, %fd58, %fd72;
	st.global.f64 	[%rd3], %fd59;
	mul.wide.u32 	%rd40, %r15, 8;
	add.s64 	%rd41, %rd37, %rd40;
	ld.global.f64 	%fd60, [%rd41];
	mul.f64 	%fd61, %fd69, %fd60;
	ld.global.f64 	%fd62, [%rd39+8];
	fma.rn.f64 	%fd72, %fd61, %fd62, %fd59;
	st.global.f64 	[%rd3], %fd72;
	add.s32 	%r29, %r29, 2;
$L__BB1_10:
	and.b32  	%r24, %r15, 1;
	setp.eq.b32 	%p10, %r24, 1;
	not.pred 	%p11, %p10;
	@%p11 bra 	$L__BB1_12;
	ld.param.f64 	%fd70, [_Z8kernel_xiddPdS_S_S_S_S_S_S_S__param_2];
	mad.lo.s32 	%r25, %r29, %r15, %r1;
	mul.wide.s32 	%rd42, %r25, 8;
	add.s64 	%rd43, %rd2, %rd42;
	ld.global.f64 	%fd63, [%rd43];
	mul.f64 	%fd64, %fd70, %fd63;
	mul.wide.u32 	%rd44, %r29, 8;
	add.s64 	%rd45, %rd1, %rd44;
	ld.global.f64 	%fd65, [%rd45];
	fma.rn.f64 	%fd66, %fd64, %fd65, %fd72;
	st.global.f64 	[%rd3], %fd66;
$L__BB1_12:
	ret;

}
	// .globl	_Z8kernel_yiddPdS_S_S_S_S_S_S_S_
.visible .entry _Z8kernel_yiddPdS_S_S_S_S_S_S_S_(
	.param .u32 _Z8kernel_yiddPdS_S_S_S_S_S_S_S__param_0,
	.param .f64 _Z8kernel_yiddPdS_S_S_S_S_S_S_S__param_1,
	.param .f64 _Z8kernel_yiddPdS_S_S_S_S_S_S_S__param_2,
	.param .u64 .ptr .align 1 _Z8kernel_yiddPdS_S_S_S_S_S_S_S__param_3,
	.param .u64 .ptr .align 1 _Z8kernel_yiddPdS_S_S_S_S_S_S_S__param_4,
	.param .u64 .ptr .align 1 _Z8kernel_yiddPdS_S_S_S_S_S_S_S__param_5,
	.param .u64 .ptr .align 1 _Z8kernel_yiddPdS_S_S_S_S_S_S_S__param_6,
	.param .u64 .ptr .align 1 _Z8kernel_yiddPdS_S_S_S_S_S_S_S__param_7,
	.param .u64 .ptr .align 1 _Z8kernel_yiddPdS_S_S_S_S_S_S_S__param_8,
	.param .u64 .ptr .align 1 _Z8kernel_yiddPdS_S_S_S_S_S_S_S__param_9,
	.param .u64 .ptr .align 1 _Z8kernel_yiddPdS_S_S_S_S_S_S_S__param_10,
	.param .u64 .ptr .align 1 _Z8kernel_yiddPdS_S_S_S_S_S_S_S__param_11
)
{
	.reg .pred 	%p<2>;
	.reg .b32 	%r<6>;
	.reg .b64 	%rd<8>;
	.reg .b64 	%fd<4>;

	ld.param.u32 	%r2, [_Z8kernel_yiddPdS_S_S_S_S_S_S_S__param_0];
	ld.param.u64 	%rd1, [_Z8kernel_yiddPdS_S_S_S_S_S_S_S__param_9];
	ld.param.u64 	%rd2, [_Z8kernel_yiddPdS_S_S_S_S_S_S_S__param_11];
	mov.u32 	%r3, %ntid.x;
	mov.u32 	%r4, %ctaid.x;
	mov.u32 	%r5, %tid.x;
	mad.lo.s32 	%r1, %r3, %r4, %r5;
	setp.ge.s32 	%p1, %r1, %r2;
	@%p1 bra 	$L__BB2_2;
	cvta.to.global.u64 	%rd3, %rd2;
	cvta.to.global.u64 	%rd4, %rd1;
	mul.wide.s32 	%rd5, %r1, 8;
	add.s64 	%rd6, %rd3, %rd5;
	ld.global.f64 	%fd1, [%rd6];
	add.s64 	%rd7, %rd4, %rd5;
	ld.global.f64 	%fd2, [%rd7];
	add.f64 	%fd3, %fd1, %fd2;
	st.global.f64 	[%rd7], %fd3;
$L__BB2_2:
	ret;

}
	// .globl	_Z8kernel_widdPdS_S_S_S_S_S_S_S_
.visible .entry _Z8kernel_widdPdS_S_S_S_S_S_S_S_(
	.param .u32 _Z8kernel_widdPdS_S_S_S_S_S_S_S__param_0,
	.param .f64 _Z8kernel_widdPdS_S_S_S_S_S_S_S__param_1,
	.param .f64 _Z8kernel_widdPdS_S_S_S_S_S_S_S__param_2,
	.param .u64 .ptr .align 1 _Z8kernel_widdPdS_S_S_S_S_S_S_S__param_3,
	.param .u64 .ptr .align 1 _Z8kernel_widdPdS_S_S_S_S_S_S_S__param_4,
	.param .u64 .ptr .align 1 _Z8kernel_widdPdS_S_S_S_S_S_S_S__param_5,
	.param .u64 .ptr .align 1 _Z8kernel_widdPdS_S_S_S_S_S_S_S__param_6,
	.param .u64 .ptr .align 1 _Z8kernel_widdPdS_S_S_S_S_S_S_S__param_7,
	.param .u64 .ptr .align 1 _Z8kernel_widdPdS_S_S_S_S_S_S_S__param_8,
	.param .u64 .ptr .align 1 _Z8kernel_widdPdS_S_S_S_S_S_S_S__param_9,
	.param .u64 .ptr .align 1 _Z8kernel_widdPdS_S_S_S_S_S_S_S__param_10,
	.param .u64 .ptr .align 1 _Z8kernel_widdPdS_S_S_S_S_S_S_S__param_11
)
{
	.reg .pred 	%p<12>;
	.reg .b32 	%r<30>;
	.reg .b64 	%rd<28>;
	.reg .b64 	%fd<71>;

	ld.param.u32 	%r16, [_Z8kernel_widdPdS_S_S_S_S_S_S_S__param_0];
	ld.param.f64 	%fd9, [_Z8kernel_widdPdS_S_S_S_S_S_S_S__param_1];
	ld.param.u64 	%rd9, [_Z8kernel_widdPdS_S_S_S_S_S_S_S__param_3];
	ld.param.u64 	%rd8, [_Z8kernel_widdPdS_S_S_S_S_S_S_S__param_8];
	ld.param.u64 	%rd10, [_Z8kernel_widdPdS_S_S_S_S_S_S_S__param_9];
	cvta.to.global.u64 	%rd1, %rd10;
	cvta.to.global.u64 	%rd2, %rd9;
	mov.u32 	%r17, %ntid.x;
	mov.u32 	%r18, %ctaid.x;
	mov.u32 	%r19, %tid.x;
	mad.lo.s32 	%r1, %r17, %r18, %r19;
	setp.ge.s32 	%p1, %r1, %r16;
	setp.lt.s32 	%p2, %r16, 1;
	or.pred  	%p3, %p1, %p2;
	@%p3 bra 	$L__BB3_12;
	cvta.to.global.u64 	%rd11, %rd8;
	mul.lo.s32 	%r2, %r1, %r16;
	mul.wide.s32 	%rd12, %r1, 8;
	add.s64 	%rd3, %rd11, %rd12;
	ld.global.f64 	%fd68, [%rd3];
	and.b32  	%r3, %r16, 7;
	setp.lt.u32 	%p4, %r16, 8;
	mov.b32 	%r28, 0;
	@%p4 bra 	$L__BB3_4;
	and.b32  	%r28, %r16, 2147483640;
	neg.s32 	%r26, %r28;
	add.s64 	%rd4, %rd2, 32;
	add.s64 	%rd27, %rd1, 32;
	mov.u32 	%r25, %r2;
$L__BB3_3:
	.pragma "nounroll";
	mul.wide.s32 	%rd13, %r25, 8;
	add.s64 	%rd14, %rd4, %rd13;
	ld.global.f64 	%fd10, [%rd14+-32];
	mul.f64 	%fd11, %fd9, %fd10;
	ld.global.f64 	%fd12, [%rd27+-32];
	fma.rn.f64 	%fd13, %fd11, %fd12, %fd68;
	st.global.f64 	[%rd3], %fd13;
	ld.global.f64 	%fd14, [%rd14+-24];
	mul.f64 	%fd15, %fd9, %fd14;
	ld.global.f64 	%fd16, [%rd27+-24];
	fma.rn.f64 	%fd17, %fd15, %fd16, %fd13;
	st.global.f64 	[%rd3], %fd17;
	ld.global.f64 	%fd18, [%rd14+-16];
	mul.f64 	%fd19, %fd9, %fd18;
	ld.global.f64 	%fd20, [%rd27+-16];
	fma.rn.f64 	%fd21, %fd19, %fd20, %fd17;
	st.global.f64 	[%rd3], %fd21;
	ld.global.f64 	%fd22, [%rd14+-8];
	mul.f64 	%fd23, %fd9, %fd22;
	ld.global.f64 	%fd24, [%rd27+-8];
	fma.rn.f64 	%fd25, %fd23, %fd24, %fd21;
	st.global.f64 	[%rd3], %fd25;
	ld.global.f64 	%fd26, [%rd14];
	mul.f64 	%fd27, %fd9, %fd26;
	ld.global.f64 	%fd28, [%rd27];
	fma.rn.f64 	%fd29, %fd27, %fd28, %fd25;
	st.global.f64 	[%rd3], %fd29;
	ld.global.f64 	%fd30, [%rd14+8];
	mul.f64 	%fd31, %fd9, %fd30;
	ld.global.f64 	%fd32, [%rd27+8];
	fma.rn.f64 	%fd33, %fd31, %fd32, %fd29;
	st.global.f64 	[%rd3], %fd33;
	ld.global.f64 	%fd34, [%rd14+16];
	mul.f64 	%fd35, %fd9, %fd34;
	ld.global.f64 	%fd36, [%rd27+16];
	fma.rn.f64 	%fd37, %fd35, %fd36, %fd33;
	st.global.f64 	[%rd3], %fd37;
	ld.global.f64 	%fd38, [%rd14+24];
	mul.f64 	%fd39, %fd9, %fd38;
	ld.global.f64 	%fd40, [%rd27+24];
	fma.rn.f64 	%fd68, %fd39, %fd40, %fd37;
	st.global.f64 	[%rd3], %fd68;
	add.s32 	%r26, %r26, 8;
	add.s32 	%r25, %r25, 8;
	add.s64 	%rd27, %rd27, 64;
	setp.ne.s32 	%p5, %r26, 0;
	@%p5 bra 	$L__BB3_3;
$L__BB3_4:
	setp.eq.s32 	%p6, %r3, 0;
	@%p6 bra 	$L__BB3_12;
	and.b32  	%r11, %r16, 3;
	setp.lt.u32 	%p7, %r3, 4;
	@%p7 bra 	$L__BB3_7;
	add.s32 	%r21, %r28, %r2;
	mul.wide.s32 	%rd15, %r21, 8;
	add.s64 	%rd16, %rd2, %rd15;
	ld.global.f64 	%fd41, [%rd16];
	mul.f64 	%fd42, %fd9, %fd41;
	mul.wide.u32 	%rd17, %r28, 8;
	add.s64 	%rd18, %rd1, %rd17;
	ld.global.f64 	%fd43, [%rd18];
	fma.rn.f64 	%fd44, %fd42, %fd43, %fd68;
	st.global.f64 	[%rd3], %fd44;
	ld.global.f64 	%fd45, [%rd16+8];
	mul.f64 	%fd46, %fd9, %fd45;
	ld.global.f64 	%fd47, [%rd18+8];
	fma.rn.f64 	%fd48, %fd46, %fd47, %fd44;
	st.global.f64 	[%rd3], %fd48;
	ld.global.f64 	%fd49, [%rd16+16];
	mul.f64 	%fd50, %fd9, %fd49;
	ld.global.f64 	%fd51, [%rd18+16];
	fma.rn.f64 	%fd52, %fd50, %fd51, %fd48;
	st.global.f64 	[%rd3], %fd52;
	ld.global.f64 	%fd53, [%rd16+24];
	mul.f64 	%fd54, %fd9, %fd53;
	ld.global.f64 	%fd55, [%rd18+24];
	fma.rn.f64 	%fd68, %fd54, %fd55, %fd52;
	st.global.f64 	[%rd3], %fd68;
	add.s32 	%r28, %r28, 4;
$L__BB3_7:
	setp.eq.s32 	%p8, %r11, 0;
	@%p8 bra 	$L__BB3_12;
	setp.eq.s32 	%p9, %r11, 1;
	@%p9 bra 	$L__BB3_10;
	add.s32 	%r22, %r28, %r2;
	mul.wide.s32 	%rd19, %r22, 8;
	add.s64 	%rd20, %rd2, %rd19;
	ld.global.f64 	%fd56, [%rd20];
	mul.f64 	%fd57, %fd9, %fd56;
	mul.wide.u32 	%rd21, %r28, 8;
	add.s64 	%rd22, %rd1, %rd21;
	ld.global.f64 	%fd58, [%rd22];
	fma.rn.f64 	%fd59, %fd57, %fd58, %fd68;
	st.global.f64 	[%rd3], %fd59;
	ld.global.f64 	%fd60, [%rd20+8];
	mul.f64 	%fd61, %fd9, %fd60;
	ld.global.f64 	%fd62, [%rd22+8];
	fma.rn.f64 	%fd68, %fd61, %fd62, %fd59;
	st.global.f64 	[%rd3], %fd68;
	add.s32 	%r28, %r28, 2;
$L__BB3_10:
	and.b32  	%r23, %r16, 1;
	setp.eq.b32 	%p10, %r23, 1;
	not.pred 	%p11, %p10;
	@%p11 bra 	$L__BB3_12;
	add.s32 	%r24, %r28, %r2;
	mul.wide.s32 	%rd23, %r24, 8;
	add.s64 	%rd24, %rd2, %rd23;
	ld.global.f64 	%fd63, [%rd24];
	mul.f64 	%fd64, %fd9, %fd63;
	mul.wide.u32 	%rd25, %r28, 8;
	add.s64 	%rd26, %rd1, %rd25;
	ld.global.f64 	%fd65, [%rd26];
	fma.rn.f64 	%fd66, %fd64, %fd65, %fd68;
	st.global.f64 	[%rd3], %fd66;
$L__BB3_12:
	ret;

}


// ===== COMPILED SASS (sm_100) =====

	.target	sm_100

	.elftype	@"ET_EXEC"


//--------------------- .note.nv.tkinfo           --------------------------
	.section	.note.nv.tkinfo,"",@"SHT_NOTE"
	.sectionflags	@"SHF_NOTE_NV_TKINFO"
	.tkinfo
        /*0018*/ 	.word	0x00000002
        /*0030*/ 	.string	""
        /*0030*/ 	.string	"ptxas"
        /*0030*/ 	.string	"Cuda compilation tools, release 13.0, V13.0.88"
        /*0030*/ 	.string	"Build cuda_13.0.r13.0/compiler.36424714_0"
        /*0030*/ 	.string	"-arch sm_100 -m 64 "



//--------------------- .note.nv.cuinfo           --------------------------
	.section	.note.nv.cuinfo,"",@"SHT_NOTE"
	.sectionflags	@"SHF_NOTE_NV_CUINFO"
        /*0018*/ 	.short	0x0002
        /*001a*/ 	.short	0x0064
        /*001c*/ 	.short	0x0082
	.zero		2


//--------------------- .nv.info                  --------------------------
	.section	.nv.info,"",@"SHT_CUDA_INFO"
	.align	4


	//----- nvinfo : EIATTR_REGCOUNT
	.align		4
        /*0000*/ 	.byte	0x04, 0x2f
        /*0002*/ 	.short	(.L_1 - .L_0)
	.align		4
.L_0:
        /*0004*/ 	.word	index@(_Z8kernel_AiddPdS_S_S_S_S_S_S_S_)
        /*0008*/ 	.word	0x00000012


	//----- nvinfo : EIATTR_FRAME_SIZE
	.align		4
.L_1:
        /*000c*/ 	.byte	0x04, 0x11
        /*000e*/ 	.short	(.L_3 - .L_2)
	.align		4
.L_2:
        /*0010*/ 	.word	index@(_Z8kernel_AiddPdS_S_S_S_S_S_S_S_)
        /*0014*/ 	.word	0x00000000


	//----- nvinfo : EIATTR_REGCOUNT
	.align		4
.L_3:
        /*0018*/ 	.byte	0x04, 0x2f
        /*001a*/ 	.short	(.L_5 - .L_4)
	.align		4
.L_4:
        /*001c*/ 	.word	index@(_Z8kernel_xiddPdS_S_S_S_S_S_S_S_)
        /*0020*/ 	.word	0x0000001c


	//----- nvinfo : EIATTR_FRAME_SIZE
	.align		4
.L_5:
        /*0024*/ 	.byte	0x04, 0x11
        /*0026*/ 	.short	(.L_7 - .L_6)
	.align		4
.L_6:
        /*0028*/ 	.word	index@(_Z8kernel_xiddPdS_S_S_S_S_S_S_S_)
        /*002c*/ 	.word	0x00000000


	//----- nvinfo : EIATTR_REGCOUNT
	.align		4
.L_7:
        /*0030*/ 	.byte	0x04, 0x2f
        /*0032*/ 	.short	(.L_9 - .L_8)
	.align		4
.L_8:
        /*0034*/ 	.word	index@(_Z8kernel_yiddPdS_S_S_S_S_S_S_S_)
        /*0038*/ 	.word	0x0000000a


	//----- nvinfo : EIATTR_FRAME_SIZE
	.align		4
.L_9:
        /*003c*/ 	.byte	0x04, 0x11
        /*003e*/ 	.short	(.L_11 - .L_10)
	.align		4
.L_10:
        /*0040*/ 	.word	index@(_Z8kernel_yiddPdS_S_S_S_S_S_S_S_)
        /*0044*/ 	.word	0x00000000


	//----- nvinfo : EIATTR_REGCOUNT
	.align		4
.L_11:
        /*0048*/ 	.byte	0x04, 0x2f
        /*004a*/ 	.short	(.L_13 - .L_12)
	.align		4
.L_12:
        /*004c*/ 	.word	index@(_Z8kernel_widdPdS_S_S_S_S_S_S_S_)
        /*0050*/ 	.word	0x00000018


	//----- nvinfo : EIATTR_FRAME_SIZE
	.align		4
.L_13:
        /*0054*/ 	.byte	0x04, 0x11
        /*0056*/ 	.short	(.L_15 - .L_14)
	.align		4
.L_14:
        /*0058*/ 	.word	index@(_Z8kernel_widdPdS_S_S_S_S_S_S_S_)
        /*005c*/ 	.word	0x00000000


	//----- nvinfo : EIATTR_MIN_STACK_SIZE
	.align		4
.L_15:
        /*0060*/ 	.byte	0x04, 0x12
        /*0062*/ 	.short	(.L_17 - .L_16)
	.align		4
.L_16:
        /*0064*/ 	.word	index@(_Z8kernel_widdPdS_S_S_S_S_S_S_S_)
        /*0068*/ 	.word	0x00000000


	//----- nvinfo : EIATTR_MIN_STACK_SIZE
	.align		4
.L_17:
        /*006c*/ 	.byte	0x04, 0x12
        /*006e*/ 	.short	(.L_19 - .L_18)
	.align		4
.L_18:
        /*0070*/ 	.word	index@(_Z8kernel_yiddPdS_S_S_S_S_S_S_S_)
        /*0074*/ 	.word	0x00000000


	//----- nvinfo : EIATTR_MIN_STACK_SIZE
	.align		4
.L_19:
        /*0078*/ 	.byte	0x04, 0x12
        /*007a*/ 	.short	(.L_21 - .L_20)
	.align		4
.L_20:
        /*007c*/ 	.word	index@(_Z8kernel_xiddPdS_S_S_S_S_S_S_S_)
        /*0080*/ 	.word	0x00000000


	//----- nvinfo : EIATTR_MIN_STACK_SIZE
	.align		4
.L_21:
        /*0084*/ 	.byte	0x04, 0x12
        /*0086*/ 	.short	(.L_23 - .L_22)
	.align		4
.L_22:
        /*0088*/ 	.word	index@(_Z8kernel_AiddPdS_S_S_S_S_S_S_S_)
        /*008c*/ 	.word	0x00000000
.L_23:


//--------------------- .nv.compat                --------------------------
	.section	.nv.compat,"",@"SHT_CUDA_COMPAT_INFO"
	.align	4
        /*0000*/ 	.byte	0x02, 0x09, 0x00, 0x00, 0x02, 0x02, 0x01, 0x00, 0x02, 0x05, 0x05, 0x00, 0x03, 0x07, 0x01, 0x01
        /*0010*/ 	.byte	0x02, 0x03, 0x00, 0x00, 0x02, 0x06, 0x01, 0x00, 0x04, 0x0b, 0x08, 0x00, 0x01, 0x00, 0x00, 0x00
        /*0020*/ 	.byte	0x00, 0x00, 0x00, 0x00


//--------------------- .nv.info._Z8kernel_widdPdS_S_S_S_S_S_S_S_ --------------------------
	.section	.nv.info._Z8kernel_widdPdS_S_S_S_S_S_S_S_,"",@"SHT_CUDA_INFO"
	.sectionflags	@""
	.align	4


	//----- nvinfo : EIATTR_CUDA_API_VERSION
	.align		4
        /*0000*/ 	.byte	0x04, 0x37
        /*0002*/ 	.short	(.L_25 - .L_24)
.L_24:
        /*0004*/ 	.word	0x00000082


	//----- nvinfo : EIATTR_KPARAM_INFO
	.align		4
.L_25:
        /*0008*/ 	.byte	0x04, 0x17
        /*000a*/ 	.short	(.L_27 - .L_26)
.L_26:
        /*000c*/ 	.word	0x00000000
        /*0010*/ 	.short	0x000b
        /*0012*/ 	.short	0x0058
        /*0014*/ 	.byte	0x00, 0xf5, 0x21, 0x00


	//----- nvinfo : EIATTR_KPARAM_INFO
	.align		4
.L_27:
        /*0018*/ 	.byte	0x04, 0x17
        /*001a*/ 	.short	(.L_29 - .L_28)
.L_28:
        /*001c*/ 	.word	0x00000000
        /*0020*/ 	.short	0x000a
        /*0022*/ 	.short	0x0050
        /*0024*/ 	.byte	0x00, 0xf5, 0x21, 0x00


	//----- nvinfo : EIATTR_KPARAM_INFO
	.align		4
.L_29:
        /*0028*/ 	.byte	0x04, 0x17
        /*002a*/ 	.short	(.L_31 - .L_30)
.L_30:
        /*002c*/ 	.word	0x00000000
        /*0030*/ 	.short	0x0009
        /*0032*/ 	.short	0x0048
        /*0034*/ 	.byte	0x00, 0xf5, 0x21, 0x00


	//----- nvinfo : EIATTR_KPARAM_INFO
	.align		4
.L_31:
        /*0038*/ 	.byte	0x04, 0x17
        /*003a*/ 	.short	(.L_33 - .L_32)
.L_32:
        /*003c*/ 	.word	0x00000000
        /*0040*/ 	.short	0x0008
        /*0042*/ 	.short	0x0040
        /*0044*/ 	.byte	0x00, 0xf5, 0x21, 0x00


	//----- nvinfo : EIATTR_KPARAM_INFO
	.align		4
.L_33:
        /*0048*/ 	.byte	0x04, 0x17
        /*004a*/ 	.short	(.L_35 - .L_34)
.L_34:
        /*004c*/ 	.word	0x00000000
        /*0050*/ 	.short	0x0007
        /*0052*/ 	.short	0x0038
        /*0054*/ 	.byte	0x00, 0xf5, 0x21, 0x00


	//----- nvinfo : EIATTR_KPARAM_INFO
	.align		4
.L_35:
        /*0058*/ 	.byte	0x04, 0x17
        /*005a*/ 	.short	(.L_37 - .L_36)
.L_36:
        /*005c*/ 	.word	0x00000000
        /*0060*/ 	.short	0x0006
        /*0062*/ 	.short	0x0030
        /*0064*/ 	.byte	0x00, 0xf5, 0x21, 0x00


	//----- nvinfo : EIATTR_KPARAM_INFO
	.align		4
.L_37:
        /*0068*/ 	.byte	0x04, 0x17
        /*006a*/ 	.short	(.L_39 - .L_38)
.L_38:
        /*006c*/ 	.word	0x00000000
        /*0070*/ 	.short	0x0005
        /*0072*/ 	.short	0x0028
        /*0074*/ 	.byte	0x00, 0xf5, 0x21, 0x00


	//----- nvinfo : EIATTR_KPARAM_INFO
	.align		4
.L_39:
        /*0078*/ 	.byte	0x04, 0x17
        /*007a*/ 	.short	(.L_41 - .L_40)
.L_40:
        /*007c*/ 	.word	0x00000000
        /*0080*/ 	.short	0x0004
        /*0082*/ 	.short	0x0020
        /*0084*/ 	.byte	0x00, 0xf5, 0x21, 0x00


	//----- nvinfo : EIATTR_KPARAM_INFO
	.align		4
.L_41:
        /*0088*/ 	.byte	0x04, 0x17
        /*008a*/ 	.short	(.L_43 - .L_42)
.L_42:
        /*008c*/ 	.word	0x00000000
        /*0090*/ 	.short	0x0003
        /*0092*/ 	.short	0x0018
        /*0094*/ 	.byte	0x00, 0xf5, 0x21, 0x00


	//----- nvinfo : EIATTR_KPARAM_INFO
	.align		4
.L_43:
        /*0098*/ 	.byte	0x04, 0x17
        /*009a*/ 	.short	(.L_45 - .L_44)
.L_44:
        /*009c*/ 	.word	0x00000000
        /*00a0*/ 	.short	0x0002
        /*00a2*/ 	.short	0x0010
        /*00a4*/ 	.byte	0x00, 0xf0, 0x21, 0x00


	//----- nvinfo : EIATTR_KPARAM_INFO
	.align		4
.L_45:
        /*00a8*/ 	.byte	0x04, 0x17
        /*00aa*/ 	.short	(.L_47 - .L_46)
.L_46:
        /*00ac*/ 	.word	0x00000000
        /*00b0*/ 	.short	0x0001
        /*00b2*/ 	.short	0x0008
        /*00b4*/ 	.byte	0x00, 0xf0, 0x21, 0x00


	//----- nvinfo : EIATTR_KPARAM_INFO
	.align		4
.L_47:
        /*00b8*/ 	.byte	0x04, 0x17
        /*00ba*/ 	.short	(.L_49 - .L_48)
.L_48:
        /*00bc*/ 	.word	0x00000000
        /*00c0*/ 	.short	0x0000
        /*00c2*/ 	.short	0x0000
        /*00c4*/ 	.byte	0x00, 0xf0, 0x11, 0x00


	//----- nvinfo : EIATTR_SPARSE_MMA_MASK
	.align		4
.L_49:
        /*00c8*/ 	.byte	0x03, 0x50
        /*00ca*/ 	.short	0x0000


	//----- nvinfo : EIATTR_MAXREG_COUNT
	.align		4
        /*00cc*/ 	.byte	0x03, 0x1b
        /*00ce*/ 	.short	0x00ff


	//----- nvinfo : EIATTR_MERCURY_ISA_VERSION
	.align		4
        /*00d0*/ 	.byte	0x03, 0x5f
        /*00d2*/ 	.short	0x0101


	//----- nvinfo : EIATTR_VRC_CTA_INIT_COUNT
	.align		4
        /*00d4*/ 	.byte	0x02, 0x4a
	.zero		1
	.zero		1


	//----- nvinfo : EIATTR_EXIT_INSTR_OFFSETS
	.align		4
        /*00d8*/ 	.byte	0x04, 0x1c
        /*00da*/ 	.short	(.L_51 - .L_50)


	//   ....[0]....
.L_50:
        /*00dc*/ 	.word	0x00000080


	//   ....[1]....
        /*00e0*/ 	.word	0x00000500


	//   ....[2]....
        /*00e4*/ 	.word	0x00000700


	//   ....[3]....
        /*00e8*/ 	.word	0x00000860


	//   ....[4]....
        /*00ec*/ 	.word	0x00000920


	//----- nvinfo : EIATTR_CBANK_PARAM_SIZE
	.align		4
.L_51:
        /*00f0*/ 	.byte	0x03, 0x19
        /*00f2*/ 	.short	0x0060


	//----- nvinfo : EIATTR_PARAM_CBANK
	.align		4
        /*00f4*/ 	.byte	0x04, 0x0a
        /*00f6*/ 	.short	(.L_53 - .L_52)
	.align		4
.L_52:
        /*00f8*/ 	.word	index@(.nv.constant0._Z8kernel_widdPdS_S_S_S_S_S_S_S_)
        /*00fc*/ 	.short	0x0380
        /*00fe*/ 	.short	0x0060


	//----- nvinfo : EIATTR_SW_WAR
	.align		4
.L_53:
        /*0100*/ 	.byte	0x04, 0x36
        /*0102*/ 	.short	(.L_55 - .L_54)
.L_54:
        /*0104*/ 	.word	0x00000008
.L_55:


//--------------------- .nv.info._Z8kernel_yiddPdS_S_S_S_S_S_S_S_ --------------------------
	.section	.nv.info._Z8kernel_yiddPdS_S_S_S_S_S_S_S_,"",@"SHT_CUDA_INFO"
	.sectionflags	@""
	.align	4


	//----- nvinfo : EIATTR_CUDA_API_VERSION
	.align		4
        /*0000*/ 	.byte	0x04, 0x37
        /*0002*/ 	.short	(.L_57 - .L_56)
.L_56:
        /*0004*/ 	.word	0x00000082


	//----- nvinfo : EIATTR_KPARAM_INFO
	.align		4
.L_57:
        /*0008*/ 	.byte	0x04, 0x17
        /*000a*/ 	.short	(.L_59 - .L_58)
.L_58:
        /*000c*/ 	.word	0x00000000
        /*0010*/ 	.short	0x000b
        /*0012*/ 	.short	0x0058
        /*0014*/ 	.byte	0x00, 0xf5, 0x21, 0x00


	//----- nvinfo : EIATTR_KPARAM_INFO
	.align		4
.L_59:
        /*0018*/ 	.byte	0x04, 0x17
        /*001a*/ 	.short	(.L_61 - .L_60)
.L_60:
        /*001c*/ 	.word	0x00000000
        /*0020*/ 	.short	0x000a
        /*0022*/ 	.short	0x0050
        /*0024*/ 	.byte	0x00, 0xf5, 0x21, 0x00


	//----- nvinfo : EIATTR_KPARAM_INFO
	.align		4
.L_61:
        /*0028*/ 	.byte	0x04, 0x17
        /*002a*/ 	.short	(.L_63 - .L_62)
.L_62:
        /*002c*/ 	.word	0x00000000
        /*0030*/ 	.short	0x0009
        /*0032*/ 	.short	0x0048
        /*0034*/ 	.byte	0x00, 0xf5, 0x21, 0x00


	//----- nvinfo : EIATTR_KPARAM_INFO
	.align		4
.L_63:
        /*0038*/ 	.byte	0x04, 0x17
        /*003a*/ 	.short	(.L_65 - .L_64)
.L_64:
        /*003c*/ 	.word	0x00000000
        /*0040*/ 	.short	0x0008
        /*0042*/ 	.short	0x0040
        /*0044*/ 	.byte	0x00, 0xf5, 0x21, 0x00


	//----- nvinfo : EIATTR_KPARAM_INFO
	.align		4
.L_65:
        /*0048*/ 	.byte	0x04, 0x17
        /*004a*/ 	.short	(.L_67 - .L_66)
.L_66:
        /*004c*/ 	.word	0x00000000
        /*0050*/ 	.short	0x0007
        /*0052*/ 	.short	0x0038
        /*0054*/ 	.byte	0x00, 0xf5, 0x21, 0x00


	//----- nvinfo : EIATTR_KPARAM_INFO
	.align		4
.L_67:
        /*0058*/ 	.byte	0x04, 0x17
        /*005a*/ 	.short	(.L_69 - .L_68)
.L_68:
        /*005c*/ 	.word	0x00000000
        /*0060*/ 	.short	0x0006
        /*0062*/ 	.short	0x0030
        /*0064*/ 	.byte	0x00, 0xf5, 0x21, 0x00


	//----- nvinfo : EIATTR_KPARAM_INFO
	.align		4
.L_69:
        /*0068*/ 	.byte	0x04, 0x17
        /*006a*/ 	.short	(.L_71 - .L_70)
.L_70:
        /*006c*/ 	.word	0x00000000
        /*0070*/ 	.short	0x0005
        /*0072*/ 	.short	0x0028
        /*0074*/ 	.byte	0x00, 0xf5, 0x21, 0x00


	//----- nvinfo : EIATTR_KPARAM_INFO
	.align		4
.L_71:
        /*0078*/ 	.byte	0x04, 0x17
        /*007a*/ 	.short	(.L_73 - .L_72)
.L_72:
        /*007c*/ 	.word	0x00000000
        /*0080*/ 	.short	0x0004
        /*0082*/ 	.short	0x0020
        /*0084*/ 	.byte	0x00, 0xf5, 0x21, 0x00


	//----- nvinfo : EIATTR_KPARAM_INFO
	.align		4
.L_73:
        /*0088*/ 	.byte	0x04, 0x17
        /*008a*/ 	.short	(.L_75 - .L_74)
.L_74:
        /*008c*/ 	.word	0x00000000
        /*0090*/ 	.short	0x0003
        /*0092*/ 	.short	0x0018
        /*0094*/ 	.byte	0x00, 0xf5, 0x21, 0x00


	//----- nvinfo : EIATTR_KPARAM_INFO
	.align		4
.L_75:
        /*0098*/ 	.byte	0x04, 0x17
        /*009a*/ 	.short	(.L_77 - .L_76)
.L_76:
        /*009c*/ 	.word	0x00000000
        /*00a0*/ 	.short	0x0002
        /*00a2*/ 	.short	0x0010
        /*00a4*/ 	.byte	0x00, 0xf0, 0x21, 0x00


	//----- nvinfo : EIATTR_KPARAM_INFO
	.align		4
.L_77:
        /*00a8*/ 	.byte	0x04, 0x17
        /*00aa*/ 	.short	(.L_79 - .L_78)
.L_78:
        /*00ac*/ 	.word	0x00000000
        /*00b0*/ 	.short	0x0001
        /*00b2*/ 	.short	0x0008
        /*00b4*/ 	.byte	0x00, 0xf0, 0x21, 0x00


	//----- nvinfo : EIATTR_KPARAM_INFO
	.align		4
.L_79:
        /*00b8*/ 	.byte	0x04, 0x17
        /*00ba*/ 	.short	(.L_81 - .L_80)
.L_80:
        /*00bc*/ 	.word	0x00000000
        /*00c0*/ 	.short	0x0000
        /*00c2*/ 	.short	0x0000
        /*00c4*/ 	.byte	0x00, 0xf0, 0x11, 0x00


	//----- nvinfo : EIATTR_SPARSE_MMA_MASK
	.align		4
.L_81:
        /*00c8*/ 	.byte	0x03, 0x50
        /*00ca*/ 	.short	0x0000


	//----- nvinfo : EIATTR_MAXREG_COUNT
	.align		4
        /*00cc*/ 	.byte	0x03, 0x1b
        /*00ce*/ 	.short	0x00ff


	//----- nvinfo : EIATTR_MERCURY_ISA_VERSION
	.align		4
        /*00d0*/ 	.byte	0x03, 0x5f
        /*00d2*/ 	.short	0x0101


	//----- nvinfo : EIATTR_VRC_CTA_INIT_COUNT
	.align		4
        /*00d4*/ 	.byte	0x02, 0x4a
	.zero		1
	.zero		1


	//----- nvinfo : EIATTR_EXIT_INSTR_OFFSETS
	.align		4
        /*00d8*/ 	.byte	0x04, 0x1c
        /*00da*/ 	.short	(.L_83 - .L_82)


	//   ....[0]....
.L_82:
        /*00dc*/ 	.word	0x00000070


	//   ....[1]....
        /*00e0*/ 	.word	0x00000110


	//----- nvinfo : EIATTR_CBANK_PARAM_SIZE
	.align		4
.L_83:
        /*00e4*/ 	.byte	0x03, 0x19
        /*00e6*/ 	.short	0x0060


	//----- nvinfo : EIATTR_PARAM_CBANK
	.align		4
        /*00e8*/ 	.byte	0x04, 0x0a
        /*00ea*/ 	.short	(.L_85 - .L_84)
	.align		4
.L_84:
        /*00ec*/ 	.word	index@(.nv.constant0._Z8kernel_yiddPdS_S_S_S_S_S_S_S_)
        /*00f0*/ 	.short	0x0380
        /*00f2*/ 	.short	0x0060


	//----- nvinfo : EIATTR_SW_WAR
	.align		4
.L_85:
        /*00f4*/ 	.byte	0x04, 0x36
        /*00f6*/ 	.short	(.L_87 - .L_86)
.L_86:
        /*00f8*/ 	.word	0x00000008
.L_87:


//--------------------- .nv.info._Z8kernel_xiddPdS_S_S_S_S_S_S_S_ --------------------------
	.section	.nv.info._Z8kernel_xiddPdS_S_S_S_S_S_S_S_,"",@"SHT_CUDA_INFO"
	.sectionflags	@""
	.align	4


	//----- nvinfo : EIATTR_CUDA_API_VERSION
	.align		4
        /*0000*/ 	.byte	0x04, 0x37
        /*0002*/ 	.short	(.L_89 - .L_88)
.L_88:
        /*0004*/ 	.word	0x00000082


	//----- nvinfo : EIATTR_KPARAM_INFO
	.align		4
.L_89:
        /*0008*/ 	.byte	0x04, 0x17
        /*000a*/ 	.short	(.L_91 - .L_90)
.L_90:
        /*000c*/ 	.word	0x00000000
        /*0010*/ 	.short	0x000b
        /*0012*/ 	.short	0x0058
        /*0014*/ 	.byte	0x00, 0xf5, 0x21, 0x00


	//----- nvinfo : EIATTR_KPARAM_INFO
	.align		4
.L_91:
        /*0018*/ 	.byte	0x04, 0x17
        /*001a*/ 	.short	(.L_93 - .L_92)
.L_92:
        /*001c*/ 	.word	0x00000000
        /*0020*/ 	.short	0x000a
        /*0022*/ 	.short	0x0050
        /*0024*/ 	.byte	0x00, 0xf5, 0x21, 0x00


	//----- nvinfo : EIATTR_KPARAM_INFO
	.align		4
.L_93:
        /*0028*/ 	.byte	0x04, 0x17
        /*002a*/ 	.short	(.L_95 - .L_94)
.L_94:
        /*002c*/ 	.word	0x00000000
        /*0030*/ 	.short	0x0009
        /*0032*/ 	.short	0x0048
        /*0034*/ 	.byte	0x00, 0xf5, 0x21, 0x00


	//----- nvinfo : EIATTR_KPARAM_INFO
	.align		4
.L_95:
        /*0038*/ 	.byte	0x04, 0x17
        /*003a*/ 	.short	(.L_97 - .L_96)
.L_96:
        /*003c*/ 	.word	0x00000000
        /*0040*/ 	.short	0x0008
        /*0042*/ 	.short	0x0040
        /*0044*/ 	.byte	0x00, 0xf5, 0x21, 0x00


	//----- nvinfo : EIATTR_KPARAM_INFO
	.align		4
.L_97:
        /*0048*/ 	.byte	0x04, 0x17
        /*004a*/ 	.short	(.L_99 - .L_98)
.L_98:
        /*004c*/ 	.word	0x00000000
        /*0050*/ 	.short	0x0007
        /*0052*/ 	.short	0x0038
        /*0054*/ 	.byte	0x00, 0xf5, 0x21, 0x00


	//----- nvinfo : EIATTR_KPARAM_INFO
	.align		4
.L_99:
        /*0058*/ 	.byte	0x04, 0x17
        /*005a*/ 	.short	(.L_101 - .L_100)
.L_100:
        /*005c*/ 	.word	0x00000000
        /*0060*/ 	.short	0x0006
        /*0062*/ 	.short	0x0030
        /*0064*/ 	.byte	0x00, 0xf5, 0x21, 0x00


	//----- nvinfo : EIATTR_KPARAM_INFO
	.align		4
.L_101:
        /*0068*/ 	.byte	0x04, 0x17
        /*006a*/ 	.short	(.L_103 - .L_102)
.L_102:
        /*006c*/ 	.word	0x00000000
        /*0070*/ 	.short	0x0005
        /*0072*/ 	.short	0x0028
        /*0074*/ 	.byte	0x00, 0xf5, 0x21, 0x00


	//----- nvinfo : EIATTR_KPARAM_INFO
	.align		4
.L_103:
        /*0078*/ 	.byte	0x04, 0x17
        /*007a*/ 	.short	(.L_105 - .L_104)
.L_104:
        /*007c*/ 	.word	0x00000000
        /*0080*/ 	.short	0x0004
        /*0082*/ 	.short	0x0020
        /*0084*/ 	.byte	0x00, 0xf5, 0x21, 0x00


	//----- nvinfo : EIATTR_KPARAM_INFO
	.align		4
.L_105:
        /*0088*/ 	.byte	0x04, 0x17
        /*008a*/ 	.short	(.L_107 - .L_106)
.L_106:
        /*008c*/ 	.word	0x00000000
        /*0090*/ 	.short	0x0003
        /*0092*/ 	.short	0x0018
        /*0094*/ 	.byte	0x00, 0xf5, 0x21, 0x00


	//----- nvinfo : EIATTR_KPARAM_INFO
	.align		4
.L_107:
        /*0098*/ 	.byte	0x04, 0x17
        /*009a*/ 	.short	(.L_109 - .L_108)
.L_108:
        /*009c*/ 	.word	0x00000000
        /*00a0*/ 	.short	0x0002
        /*00a2*/ 	.short	0x0010
        /*00a4*/ 	.byte	0x00, 0xf0, 0x21, 0x00


	//----- nvinfo : EIATTR_KPARAM_INFO
	.align		4
.L_109:
        /*00a8*/ 	.byte	0x04, 0x17
        /*00aa*/ 	.short	(.L_111 - .L_110)
.L_110:
        /*00ac*/ 	.word	0x00000000
        /*00b0*/ 	.short	0x0001
        /*00b2*/ 	.short	0x0008
        /*00b4*/ 	.byte	0x00, 0xf0, 0x21, 0x00


	//----- nvinfo : EIATTR_KPARAM_INFO
	.align		4
.L_111:
        /*00b8*/ 	.byte	0x04, 0x17
        /*00ba*/ 	.short	(.L_113 - .L_112)
.L_112:
        /*00bc*/ 	.word	0x00000000
        /*00c0*/ 	.short	0x0000
        /*00c2*/ 	.short	0x0000
        /*00c4*/ 	.byte	0x00, 0xf0, 0x11, 0x00


	//----- nvinfo : EIATTR_SPARSE_MMA_MASK
	.align		4
.L_113:
        /*00c8*/ 	.byte	0x03, 0x50
        /*00ca*/ 	.short	0x0000


	//----- nvinfo : EIATTR_MAXREG_COUNT
	.align		4
        /*00cc*/ 	.byte	0x03, 0x1b
        /*00ce*/ 	.short	0x00ff


	//----- nvinfo : EIATTR_MERCURY_ISA_VERSION
	.align		4
        /*00d0*/ 	.byte	0x03, 0x5f
        /*00d2*/ 	.short	0x0101


	//----- nvinfo : EIATTR_VRC_CTA_INIT_COUNT
	.align		4
        /*00d4*/ 	.byte	0x02, 0x4a
	.zero		1
	.zero		1


	//----- nvinfo : EIATTR_EXIT_INSTR_OFFSETS
	.align		4
        /*00d8*/ 	.byte	0x04, 0x1c
        /*00da*/ 	.short	(.L_115 - .L_114)


	//   ....[0]....
.L_114:
        /*00dc*/ 	.word	0x00000080


	//   ....[1]....
        /*00e0*/ 	.word	0x00000510


	//   ....[2]....
        /*00e4*/ 	.word	0x00000740


	//   ....[3]....
        /*00e8*/ 	.word	0x000008b0


	//   ....[4]....
        /*00ec*/ 	.word	0x00000970


	//----- nvinfo : EIATTR_CBANK_PARAM_SIZE
	.align		4
.L_115:
        /*00f0*/ 	.byte	0x03, 0x19
        /*00f2*/ 	.short	0x0060


	//----- nvinfo : EIATTR_PARAM_CBANK
	.align		4
        /*00f4*/ 	.byte	0x04, 0x0a
        /*00f6*/ 	.short	(.L_117 - .L_116)
	.align		4
.L_116:
        /*00f8*/ 	.word	index@(.nv.constant0._Z8kernel_xiddPdS_S_S_S_S_S_S_S_)
        /*00fc*/ 	.short	0x0380
        /*00fe*/ 	.short	0x0060


	//----- nvinfo : EIATTR_SW_WAR
	.align		4
.L_117:
        /*0100*/ 	.byte	0x04, 0x36
        /*0102*/ 	.short	(.L_119 - .L_118)
.L_118:
        /*0104*/ 	.word	0x00000008
.L_119:


//--------------------- .nv.info._Z8kernel_AiddPdS_S_S_S_S_S_S_S_ --------------------------
	.section	.nv.info._Z8kernel_AiddPdS_S_S_S_S_S_S_S_,"",@"SHT_CUDA_INFO"
	.sectionflags	@""
	.align	4


	//----- nvinfo : EIATTR_CUDA_API_VERSION
	.align		4
        /*0000*/ 	.byte	0x04, 0x37
        /*0002*/ 	.short	(.L_121 - .L_120)
.L_120:
        /*0004*/ 	.word	0x00000082


	//----- nvinfo : EIATTR_KPARAM_INFO
	.align		4
.L_121:
        /*0008*/ 	.byte	0x04, 0x17
        /*000a*/ 	.short	(.L_123 - .L_122)
.L_122:
        /*000c*/ 	.word	0x00000000
        /*0010*/ 	.short	0x000b
        /*0012*/ 	.short	0x0058
        /*0014*/ 	.byte	0x00, 0xf5, 0x21, 0x00


	//----- nvinfo : EIATTR_KPARAM_INFO
	.align		4
.L_123:
        /*0018*/ 	.byte	0x04, 0x17
        /*001a*/ 	.short	(.L_125 - .L_124)
.L_124:
        /*001c*/ 	.word	0x00000000
        /*0020*/ 	.short	0x000a
        /*0022*/ 	.short	0x0050
        /*0024*/ 	.byte	0x00, 0xf5, 0x21, 0x00


	//----- nvinfo : EIATTR_KPARAM_INFO
	.align		4
.L_125:
        /*0028*/ 	.byte	0x04, 0x17
        /*002a*/ 	.short	(.L_127 - .L_126)
.L_126:
        /*002c*/ 	.word	0x00000000
        /*0030*/ 	.short	0x0009
        /*0032*/ 	.short	0x0048
        /*0034*/ 	.byte	0x00, 0xf5, 0x21, 0x00


	//----- nvinfo : EIATTR_KPARAM_INFO
	.align		4
.L_127:
        /*0038*/ 	.byte	0x04, 0x17
        /*003a*/ 	.short	(.L_129 - .L_128)
.L_128:
        /*003c*/ 	.word	0x00000000
        /*0040*/ 	.short	0x0008
        /*0042*/ 	.short	0x0040
        /*0044*/ 	.byte	0x00, 0xf5, 0x21, 0x00


	//----- nvinfo : EIATTR_KPARAM_INFO
	.align		4
.L_129:
        /*0048*/ 	.byte	0x04, 0x17
        /*004a*/ 	.short	(.L_131 - .L_130)
.L_130:
        /*004c*/ 	.word	0x00000000
        /*0050*/ 	.short	0x0007
        /*0052*/ 	.short	0x0038
        /*0054*/ 	.byte	0x00, 0xf5, 0x21, 0x00


	//----- nvinfo : EIATTR_KPARAM_INFO
	.align		4
.L_131:
        /*0058*/ 	.byte	0x04, 0x17
        /*005a*/ 	.short	(.L_133 - .L_132)
.L_132:
        /*005c*/ 	.word	0x00000000
        /*0060*/ 	.short	0x0006
        /*0062*/ 	.short	0x0030
        /*0064*/ 	.byte	0x00, 0xf5, 0x21, 0x00


	//----- nvinfo : EIATTR_KPARAM_INFO
	.align		4
.L_133:
        /*0068*/ 	.byte	0x04, 0x17
        /*006a*/ 	.short	(.L_135 - .L_134)
.L_134:
        /*006c*/ 	.word	0x00000000
        /*0070*/ 	.short	0x0005
        /*0072*/ 	.short	0x0028
        /*0074*/ 	.byte	0x00, 0xf5, 0x21, 0x00


	//----- nvinfo : EIATTR_KPARAM_INFO
	.align		4
.L_135:
        /*0078*/ 	.byte	0x04, 0x17
        /*007a*/ 	.short	(.L_137 - .L_136)
.L_136:
        /*007c*/ 	.word	0x00000000
        /*0080*/ 	.short	0x0004
        /*0082*/ 	.short	0x0020
        /*0084*/ 	.byte	0x00, 0xf5, 0x21, 0x00


	//----- nvinfo : EIATTR_KPARAM_INFO
	.align		4
.L_137:
        /*0088*/ 	.byte	0x04, 0x17
        /*008a*/ 	.short	(.L_139 - .L_138)
.L_138:
        /*008c*/ 	.word	0x00000000
        /*0090*/ 	.short	0x0003
        /*0092*/ 	.short	0x0018
        /*0094*/ 	.byte	0x00, 0xf5, 0x21, 0x00


	//----- nvinfo : EIATTR_KPARAM_INFO
	.align		4
.L_139:
        /*0098*/ 	.byte	0x04, 0x17
        /*009a*/ 	.short	(.L_141 - .L_140)
.L_140:
        /*009c*/ 	.word	0x00000000
        /*00a0*/ 	.short	0x0002
        /*00a2*/ 	.short	0x0010
        /*00a4*/ 	.byte	0x00, 0xf0, 0x21, 0x00


	//----- nvinfo : EIATTR_KPARAM_INFO
	.align		4
.L_141:
        /*00a8*/ 	.byte	0x04, 0x17
        /*00aa*/ 	.short	(.L_143 - .L_142)
.L_142:
        /*00ac*/ 	.word	0x00000000
        /*00b0*/ 	.short	0x0001
        /*00b2*/ 	.short	0x0008
        /*00b4*/ 	.byte	0x00, 0xf0, 0x21, 0x00


	//----- nvinfo : EIATTR_KPARAM_INFO
	.align		4
.L_143:
        /*00b8*/ 	.byte	0x04, 0x17
        /*00ba*/ 	.short	(.L_145 - .L_144)
.L_144:
        /*00bc*/ 	.word	0x00000000
        /*00c0*/ 	.short	0x0000
        /*00c2*/ 	.short	0x0000
        /*00c4*/ 	.byte	0x00, 0xf0, 0x11, 0x00


	//----- nvinfo : EIATTR_SPARSE_MMA_MASK
	.align		4
.L_145:
        /*00c8*/ 	.byte	0x03, 0x50
        /*00ca*/ 	.short	0x0000


	//----- nvinfo : EIATTR_MAXREG_COUNT
	.align		4
        /*00cc*/ 	.byte	0x03, 0x1b
        /*00ce*/ 	.short	0x00ff


	//----- nvinfo : EIATTR_MERCURY_ISA_VERSION
	.align		4
        /*00d0*/ 	.byte	0x03, 0x5f
        /*00d2*/ 	.short	0x0101


	//----- nvinfo : EIATTR_VRC_CTA_INIT_COUNT
	.align		4
        /*00d4*/ 	.byte	0x02, 0x4a
	.zero		1
	.zero		1


	//----- nvinfo : EIATTR_EXIT_INSTR_OFFSETS
	.align		4
        /*00d8*/ 	.byte	0x04, 0x1c
        /*00da*/ 	.short	(.L_147 - .L_146)


	//   ....[0]....
.L_146:
        /*00dc*/ 	.word	0x000000c0


	//   ....[1]....
        /*00e0*/ 	.word	0x00000220


	//----- nvinfo : EIATTR_CBANK_PARAM_SIZE
	.align		4
.L_147:
        /*00e4*/ 	.byte	0x03, 0x19
        /*00e6*/ 	.short	0x0060


	//----- nvinfo : EIATTR_PARAM_CBANK
	.align		4
        /*00e8*/ 	.byte	0x04, 0x0a
        /*00ea*/ 	.short	(.L_149 - .L_148)
	.align		4
.L_148:
        /*00ec*/ 	.word	index@(.nv.constant0._Z8kernel_AiddPdS_S_S_S_S_S_S_S_)
        /*00f0*/ 	.short	0x0380
        /*00f2*/ 	.short	0x0060


	//----- nvinfo : EIATTR_SW_WAR
	.align		4
.L_149:
        /*00f4*/ 	.byte	0x04, 0x36
        /*00f6*/ 	.short	(.L_151 - .L_150)
.L_150:
        /*00f8*/ 	.word	0x00000008
.L_151:


//--------------------- .nv.callgraph             --------------------------
	.section	.nv.callgraph,"",@"SHT_CUDA_CALLGRAPH"
	.align	4
	.sectionentsize	8
	.align		4
        /*0000*/ 	.word	0x00000000
	.align		4
        /*0004*/ 	.word	0xffffffff
	.align		4
        /*0008*/ 	.word	0x00000000
	.align		4
        /*000c*/ 	.word	0xfffffffe
	.align		4
        /*0010*/ 	.word	0x00000000
	.align		4
        /*0014*/ 	.word	0xfffffffd
	.align		4
        /*0018*/ 	.word	0x00000000
	.align		4
        /*001c*/ 	.word	0xfffffffc


//--------------------- .text._Z8kernel_widdPdS_S_S_S_S_S_S_S_ --------------------------
	.section	.text._Z8kernel_widdPdS_S_S_S_S_S_S_S_,"ax",@progbits
	.align	128
        .global         _Z8kernel_widdPdS_S_S_S_S_S_S_S_
        .type           _Z8kernel_widdPdS_S_S_S_S_S_S_S_,@function
        .size           _Z8kernel_widdPdS_S_S_S_S_S_S_S_,(.L_x_12 - _Z8kernel_widdPdS_S_S_S_S_S_S_S_)
        .other          _Z8kernel_widdPdS_S_S_S_S_S_S_S_,@"STO_CUDA_ENTRY STV_DEFAULT"
_Z8kernel_widdPdS_S_S_S_S_S_S_S_:
.text._Z8kernel_widdPdS_S_S_S_S_S_S_S_:
[----:B------:R-:W-:Y:S01]  /*0000*/  LDC R1, c[0x0][0x37c] ;  /* 0x0000df00ff017b82 */ /* 0x000fe20000000800 */
[----:B------:R-:W0:Y:S07]  /*0010*/  S2R R5, SR_CTAID.X ;  /* 0x0000000000057919 */ /* 0x000e2e0000002500 */
[----:B------:R-:W1:Y:S01]  /*0020*/  LDC R0, c[0x0][0x380] ;  /* 0x0000e000ff007b82 */ /* 0x000e620000000800 */
[----:B------:R-:W0:Y:S01]  /*0030*/  LDCU UR4, c[0x0][0x360] ;  /* 0x00006c00ff0477ac */ /* 0x000e220008000800 */
[----:B------:R-:W0:Y:S01]  /*0040*/  S2R R2, SR_TID.X ;  /* 0x0000000000027919 */ /* 0x000e220000002100 */
[----:B-1----:R-:W-:Y:S01]  /*0050*/  ISETP.GE.AND P0, PT, R0, 0x1, PT ;  /* 0x000000010000780c */ /* 0x002fe20003f06270 */
[----:B0-----:R-:W-:-:S05]  /*0060*/  IMAD R5, R5, UR4, R2 ;  /* 0x0000000405057c24 */ /* 0x001fca000f8e0202 */
[----:B------:R-:W-:-:S13]  /*0070*/  ISETP.GE.OR P0, PT, R5, R0, !P0 ;  /* 0x000000000500720c */ /* 0x000fda0004706670 */
[----:B------:R-:W-:Y:S05]  /*0080*/  @P0 EXIT ;  /* 0x000000000000094d */ /* 0x000fea0003800000 */
[----:B------:R-:W0:Y:S01]  /*0090*/  LDC.64 R2, c[0x0][0x3c0] ;  /* 0x0000f000ff027b82 */ /* 0x000e220000000a00 */
[----:B------:R-:W1:Y:S01]  /*00a0*/  LDCU.64 UR8, c[0x0][0x358] ;  /* 0x00006b00ff0877ac */ /* 0x000e620008000a00 */
[C---:B------:R-:W-:Y:S01]  /*00b0*/  ISETP.GE.U32.AND P1, PT, R0.reuse, 0x8, PT ;  /* 0x000000080000780c */ /* 0x040fe20003f26070 */
[----:B------:R-:W-:Y:S01]  /*00c0*/  IMAD R8, R5, R0, RZ ;  /* 0x0000000005087224 */ /* 0x000fe200078e02ff */
[----:B------:R-:W-:Y:S01]  /*00d0*/  LOP3.LUT R18, R0, 0x7, RZ, 0xc0, !PT ;  /* 0x0000000700127812 */ /* 0x000fe200078ec0ff */
[----:B------:R-:W-:-:S03]  /*00e0*/  IMAD.MOV.U32 R9, RZ, RZ, RZ ;  /* 0x000000ffff097224 */ /* 0x000fc600078e00ff */
[----:B------:R-:W-:Y:S01]  /*00f0*/  ISETP.NE.AND P0, PT, R18, RZ, PT ;  /* 0x000000ff1200720c */ /* 0x000fe20003f05270 */
[----:B0-----:R-:W-:-:S05]  /*0100*/  IMAD.WIDE R2, R5, 0x8, R2 ;  /* 0x0000000805027825 */ /* 0x001fca00078e0202 */
[----:B-1----:R0:W5:Y:S01]  /*0110*/  LDG.E.64 R10, desc[UR8][R2.64] ;  /* 0x00000008020a7981 */ /* 0x002162000c1e1b00 */
[----:B------:R-:W-:Y:S06]  /*0120*/  @!P1 BRA `(.L_x_0) ;  /* 0x0000000000f49947 */ /* 0x000fec0003800000 */
[----:B------:R-:W1:Y:S01]  /*0130*/  LDCU.64 UR4, c[0x0][0x3c8] ;  /* 0x00007900ff0477ac */ /* 0x000e620008000a00 */
[----:B------:R-:W-:Y:S01]  /*0140*/  LOP3.LUT R9, R0, 0x7ffffff8, RZ, 0xc0, !PT ;  /* 0x7ffffff800097812 */ /* 0x000fe200078ec0ff */
[----:B------:R-:W-:Y:S01]  /*0150*/  IMAD.MOV.U32 R13, RZ, RZ, R8 ;  /* 0x000000ffff0d7224 */ /* 0x000fe200078e0008 */
[----:B------:R-:W2:Y:S02]  /*0160*/  LDCU.64 UR6, c[0x0][0x398] ;  /* 0x00007300ff0677ac */ /* 0x000ea40008000a00 */
[----:B------:R-:W-:Y:S01]  /*0170*/  IADD3 R12, PT, PT, -R9, RZ, RZ ;  /* 0x000000ff090c7210 */ /* 0x000fe20007ffe1ff */
[----:B------:R-:W3:Y:S01]  /*0180*/  LDCU.64 UR10, c[0x0][0x388] ;  /* 0x00007100ff0a77ac */ /* 0x000ee20008000a00 */
[----:B-1----:R-:W-:-:S04]  /*0190*/  UIADD3 UR4, UP1, UPT, UR4, 0x20, URZ ;  /* 0x0000002004047890 */ /* 0x002fc8000ff3e0ff */
[----:B------:R-:W-:Y:S02]  /*01a0*/  UIADD3.X UR5, UPT, UPT, URZ, UR5, URZ, UP1, !UPT ;  /* 0x00000005ff057290 */ /* 0x000fe40008ffe4ff */
[----:B--2---:R-:W-:Y:S01]  /*01b0*/  UIADD3 UR6, UP0, UPT, UR6, 0x20, URZ ;  /* 0x0000002006067890 */ /* 0x004fe2000ff1e0ff */
[----:B------:R-:W-:-:S03]  /*01c0*/  IMAD.U32 R4, RZ, RZ, UR4 ;  /* 0x00000004ff047e24 */ /* 0x000fc6000f8e00ff */
[----:B------:R-:W-:Y:S01]  /*01d0*/  MOV R5, UR5 ;  /* 0x0000000500057c02 */ /* 0x000fe20008000f00 */
[----:B---3--:R-:W-:-:S12]  /*01e0*/  UIADD3.X UR7, UPT, UPT, URZ, UR7, URZ, UP0, !UPT ;  /* 0x00000007ff077290 */ /* 0x008fd800087fe4ff */
.L_x_1:
[----:B------:R-:W-:Y:S01]  /*01f0*/  MOV R7, UR7 ;  /* 0x0000000700077c02 */ /* 0x000fe20008000f00 */
[----:B------:R-:W-:Y:S01]  /*0200*/  IMAD.U32 R6, RZ, RZ, UR6 ;  /* 0x00000006ff067e24 */ /* 0x000fe2000f8e00ff */
[----:B---3--:R-:W2:Y:S03]  /*0210*/  LDG.E.64 R16, desc[UR8][R4.64+-0x20] ;  /* 0xffffe00804107981 */ /* 0x008ea6000c1e1b00 */
[----:B------:R-:W-:-:S05]  /*0220*/  IMAD.WIDE R6, R13, 0x8, R6 ;  /* 0x000000080d067825 */ /* 0x000fca00078e0206 */
[----:B------:R-:W3:Y:S02]  /*0230*/  LDG.E.64 R14, desc[UR8][R6.64+-0x20] ;  /* 0xffffe008060e7981 */ /* 0x000ee4000c1e1b00 */
[----:B---3--:R-:W-:-:S08]  /*0240*/  DMUL R14, R14, UR10 ;  /* 0x0000000a0e0e7c28 */ /* 0x008fd00008000000 */
[----:B--2--5:R-:W-:-:S07]  /*0250*/  DFMA R14, R14, R16, R10 ;  /* 0x000000100e0e722b */ /* 0x024fce000000000a */
[----:B------:R1:W-:Y:S04]  /*0260*/  STG.E.64 desc[UR8][R2.64], R14 ;  /* 0x0000000e02007986 */ /* 0x0003e8000c101b08 */
[----:B------:R-:W2:Y:S04]  /*0270*/  LDG.E.64 R10, desc[UR8][R6.64+-0x18] ;  /* 0xffffe808060a7981 */ /* 0x000ea8000c1e1b00 */
[----:B------:R-:W3:Y:S01]  /*0280*/  LDG.E.64 R16, desc[UR8][R4.64+-0x18] ;  /* 0xffffe80804107981 */ /* 0x000ee2000c1e1b00 */
[----:B--2---:R-:W-:-:S08]  /*0290*/  DMUL R10, R10, UR10 ;  /* 0x0000000a0a0a7c28 */ /* 0x004fd00008000000 */
[----:B---3--:R-:W-:-:S07]  /*02a0*/  DFMA R10, R10, R16, R14 ;  /* 0x000000100a0a722b */ /* 0x008fce000000000e */
[----:B------:R2:W-:Y:S04]  /*02b0*/  STG.E.64 desc[UR8][R2.64], R10 ;  /* 0x0000000a02007986 */ /* 0x0005e8000c101b08 */
[----:B------:R-:W3:Y:S04]  /*02c0*/  LDG.E.64 R16, desc[UR8][R6.64+-0x10] ;  /* 0xfffff00806107981 */ /* 0x000ee8000c1e1b00 */
[----:B------:R-:W4:Y:S01]  /*02d0*/  LDG.E.64 R20, desc[UR8][R4.64+-0x10] ;  /* 0xfffff00804147981 */ /* 0x000f22000c1e1b00 */
[----:B---3--:R-:W-:-:S08]  /*02e0*/  DMUL R16, R16, UR10 ;  /* 0x0000000a10107c28 */ /* 0x008fd00008000000 */
[----:B----4-:R-:W-:-:S07]  /*02f0*/  DFMA R16, R16, R20, R10 ;  /* 0x000000141010722b */ /* 0x010fce000000000a */
[----:B------:R3:W-:Y:S04]  /*0300*/  STG.E.64 desc[UR8][R2.64], R16 ;  /* 0x0000001002007986 */ /* 0x0007e8000c101b08 */
[----:B-1----:R-:W4:Y:S04]  /*0310*/  LDG.E.64 R14, desc[UR8][R6.64+-0x8] ;  /* 0xfffff808060e7981 */ /* 0x002f28000c1e1b00 */
[----:B------:R-:W2:Y:S01]  /*0320*/  LDG.E.64 R20, desc[UR8][R4.64+-0x8] ;  /* 0xfffff80804147981 */ /* 0x000ea2000c1e1b00 */
[----:B----4-:R-:W-:-:S08]  /*0330*/  DMUL R14, R14, UR10 ;  /* 0x0000000a0e0e7c28 */ /* 0x010fd00008000000 */
[----:B--2---:R-:W-:-:S07]  /*0340*/  DFMA R14, R14, R20, R16 ;  /* 0x000000140e0e722b */ /* 0x004fce0000000010 */
[----:B------:R1:W-:Y:S04]  /*0350*/  STG.E.64 desc[UR8][R2.64], R14 ;  /* 0x0000000e02007986 */ /* 0x0003e8000c101b08 */
[----:B------:R-:W2:Y:S04]  /*0360*/  LDG.E.64 R10, desc[UR8][R6.64] ;  /* 0x00000008060a7981 */ /* 0x000ea8000c1e1b00 */
[----:B------:R-:W4:Y:S01]  /*0370*/  LDG.E.64 R20, desc[UR8][R4.64] ;  /* 0x0000000804147981 */ /* 0x000f22000c1e1b00 */
[----:B--2---:R-:W-:-:S08]  /*0380*/  DMUL R10, R10, UR10 ;  /* 0x0000000a0a0a7c28 */ /* 0x004fd00008000000 */
[----:B----4-:R-:W-:-:S07]  /*0390*/  DFMA R10, R10, R20, R14 ;  /* 0x000000140a0a722b */ /* 0x010fce000000000e */
[----:B------:R2:W-:Y:S04]  /*03a0*/  STG.E.64 desc[UR8][R2.64], R10 ;  /* 0x0000000a02007986 */ /* 0x0005e8000c101b08 */
[----:B---3--:R-:W3:Y:S04]  /*03b0*/  LDG.E.64 R16, desc[UR8][R6.64+0x8] ;  /* 0x0000080806107981 */ /* 0x008ee8000c1e1b00 */
        /* <DEDUP_REMOVED lines=10> */
[----:B------:R1:W4:Y:S01]  /*0460*/  LDG.E.64 R20, desc[UR8][R4.64+0x18] ;  /* 0x0000180804147981 */ /* 0x000322000c1e1b00 */
[----:B------:R-:W-:-:S05]  /*0470*/  VIADD R12, R12, 0x8 ;  /* 0x000000080c0c7836 */ /* 0x000fca0000000000 */
[----:B------:R-:W-:Y:S02]  /*0480*/  ISETP.NE.AND P1, PT, R12, RZ, PT ;  /* 0x000000ff0c00720c */ /* 0x000fe40003f25270 */
[----:B-1----:R-:W-:Y:S01]  /*0490*/  IADD3 R4, P2, PT, R4, 0x40, RZ ;  /* 0x0000004004047810 */ /* 0x002fe20007f5e0ff */
[----:B------:R-:W-:-:S03]  /*04a0*/  VIADD R13, R13, 0x8 ;  /* 0x000000080d0d7836 */ /* 0x000fc60000000000 */
[----:B------:R-:W-:Y:S01]  /*04b0*/  IADD3.X R5, PT, PT, RZ, R5, RZ, P2, !PT ;  /* 0x00000005ff057210 */ /* 0x000fe200017fe4ff */
[----:B--2---:R-:W-:-:S08]  /*04c0*/  DMUL R10, R10, UR10 ;  /* 0x0000000a0a0a7c28 */ /* 0x004fd00008000000 */
[----:B----4-:R-:W-:-:S07]  /*04d0*/  DFMA R10, R10, R20, R14 ;  /* 0x000000140a0a722b */ /* 0x010fce000000000e */
[----:B------:R3:W-:Y:S01]  /*04e0*/  STG.E.64 desc[UR8][R2.64], R10 ;  /* 0x0000000a02007986 */ /* 0x0007e2000c101b08 */
[----:B------:R-:W-:Y:S05]  /*04f0*/  @P1 BRA `(.L_x_1) ;  /* 0xfffffffc003c1947 */ /* 0x000fea000383ffff */
.L_x_0:
[----:B------:R-:W-:Y:S05]  /*0500*/  @!P0 EXIT ;  /* 0x000000000000894d */ /* 0x000fea0003800000 */
[----:B------:R-:W-:Y:S02]  /*0510*/  ISETP.GE.U32.AND P0, PT, R18, 0x4, PT ;  /* 0x000000041200780c */ /* 0x000fe40003f06070 */
[----:B---3--:R-:W-:-:S04]  /*0520*/  LOP3.LUT R16, R0, 0x3, RZ, 0xc0, !PT ;  /* 0x0000000300107812 */ /* 0x008fc800078ec0ff */
[----:B------:R-:W-:-:S07]  /*0530*/  ISETP.NE.AND P1, PT, R16, RZ, PT ;  /* 0x000000ff1000720c */ /* 0x000fce0003f25270 */
[----:B------:R-:W-:Y:S06]  /*0540*/  @!P0 BRA `(.L_x_2) ;  /* 0x00000000006c8947 */ /* 0x000fec0003800000 */
[----:B------:R-:W1:Y:S01]  /*0550*/  LDC.64 R4, c[0x0][0x398] ;  /* 0x0000e600ff047b82 */ /* 0x000e620000000a00 */
[----:B------:R-:W-:Y:S01]  /*0560*/  IADD3 R13, PT, PT, R8, R9, RZ ;  /* 0x00000009080d7210 */ /* 0x000fe20007ffe0ff */
[----:B------:R-:W2:Y:S06]  /*0570*/  LDCU.64 UR4, c[0x0][0x388] ;  /* 0x00007100ff0477ac */ /* 0x000eac0008000a00 */
[----:B------:R-:W3:Y:S01]  /*0580*/  LDC.64 R6, c[0x0][0x3c8] ;  /* 0x0000f200ff067b82 */ /* 0x000ee20000000a00 */
[----:B-1----:R-:W-:-:S05]  /*0590*/  IMAD.WIDE R4, R13, 0x8, R4 ;  /* 0x000000080d047825 */ /* 0x002fca00078e0204 */
[----:B------:R-:W2:Y:S01]  /*05a0*/  LDG.E.64 R12, desc[UR8][R4.64] ;  /* 0x00000008040c7981 */ /* 0x000ea2000c1e1b00 */
[----:B---3--:R-:W-:-:S05]  /*05b0*/  IMAD.WIDE.U32 R6, R9, 0x8, R6 ;  /* 0x0000000809067825 */ /* 0x008fca00078e0006 */
[----:B------:R-:W3:Y:S01]  /*05c0*/  LDG.E.64 R14, desc[UR8][R6.64] ;  /* 0x00000008060e7981 */ /* 0x000ee2000c1e1b00 */
[----:B--2---:R-:W-:-:S08]  /*05d0*/  DMUL R12, R12, UR4 ;  /* 0x000000040c0c7c28 */ /* 0x004fd00008000000 */
[----:B---3-5:R-:W-:-:S07]  /*05e0*/  DFMA R12, R12, R14, R10 ;  /* 0x0000000e0c0c722b */ /* 0x028fce000000000a */
        /* <DEDUP_REMOVED lines=11> */
[----:B------:R-:W3:Y:S04]  /*06a0*/  LDG.E.64 R10, desc[UR8][R4.64+0x18] ;  /* 0x00001808040a7981 */ /* 0x000ee8000c1e1b00 */
[----:B-1----:R-:W4:Y:S01]  /*06b0*/  LDG.E.64 R12, desc[UR8][R6.64+0x18] ;  /* 0x00001808060c7981 */ /* 0x002f22000c1e1b00 */
[----:B------:R-:W-:Y:S01]  /*06c0*/  VIADD R9, R9, 0x4 ;  /* 0x0000000409097836 */ /* 0x000fe20000000000 */
[----:B---3--:R-:W-:-:S08]  /*06d0*/  DMUL R10, R10, UR4 ;  /* 0x000000040a0a7c28 */ /* 0x008fd00008000000 */
[----:B----4-:R-:W-:-:S07]  /*06e0*/  DFMA R10, R10, R12, R18 ;  /* 0x0000000c0a0a722b */ /* 0x010fce0000000012 */
[----:B------:R2:W-:Y:S04]  /*06f0*/  STG.E.64 desc[UR8][R2.64], R10 ;  /* 0x0000000a02007986 */ /* 0x0005e8000c101b08 */
.L_x_2:
[----:B------:R-:W-:Y:S05]  /*0700*/  @!P1 EXIT ;  /* 0x000000000000994d */ /* 0x000fea0003800000 */
[----:B------:R-:W-:Y:S02]  /*0710*/  ISETP.NE.AND P0, PT, R16, 0x1, PT ;  /* 0x000000011000780c */ /* 0x000fe40003f05270 */
[----:B------:R-:W-:-:S04]  /*0720*/  LOP3.LUT R0, R0, 0x1, RZ, 0xc0, !PT ;  /* 0x0000000100007812 */ /* 0x000fc800078ec0ff */
[----:B------:R-:W-:-:S07]  /*0730*/  ISETP.NE.U32.AND P1, PT, R0, 0x1, PT ;  /* 0x000000010000780c */ /* 0x000fce0003f25070 */
[----:B------:R-:W-:Y:S06]  /*0740*/  @!P0 BRA `(.L_x_3) ;  /* 0x0000000000448947 */ /* 0x000fec0003800000 */
[----:B------:R-:W1:Y:S01]  /*0750*/  LDC.64 R4, c[0x0][0x398] ;  /* 0x0000e600ff047b82 */ /* 0x000e620000000a00 */
[----:B------:R-:W-:Y:S01]  /*0760*/  IADD3 R13, PT, PT, R8, R9, RZ ;  /* 0x00000009080d7210 */ /* 0x000fe20007ffe0ff */
[----:B------:R-:W3:Y:S06]  /*0770*/  LDCU.64 UR4, c[0x0][0x388] ;  /* 0x00007100ff0477ac */ /* 0x000eec0008000a00 */
[----:B------:R-:W2:Y:S01]  /*0780*/  LDC.64 R6, c[0x0][0x3c8] ;  /* 0x0000f200ff067b82 */ /* 0x000ea20000000a00 */
[----:B-1----:R-:W-:-:S05]  /*0790*/  IMAD.WIDE R12, R13, 0x8, R4 ;  /* 0x000000080d0c7825 */ /* 0x002fca00078e0204 */
[----:B------:R-:W3:Y:S01]  /*07a0*/  LDG.E.64 R4, desc[UR8][R12.64] ;  /* 0x000000080c047981 */ /* 0x000ee2000c1e1b00 */
[----:B--2---:R-:W-:-:S05]  /*07b0*/  IMAD.WIDE.U32 R14, R9, 0x8, R6 ;  /* 0x00000008090e7825 */ /* 0x004fca00078e0006 */
[----:B------:R-:W2:Y:S01]  /*07c0*/  LDG.E.64 R6, desc[UR8][R14.64] ;  /* 0x000000080e067981 */ /* 0x000ea2000c1e1b00 */
[----:B---3--:R-:W-:-:S08]  /*07d0*/  DMUL R4, R4, UR4 ;  /* 0x0000000404047c28 */ /* 0x008fd00008000000 */
[----:B--2--5:R-:W-:-:S07]  /*07e0*/  DFMA R4, R4, R6, R10 ;  /* 0x000000060404722b */ /* 0x024fce000000000a */
[----:B------:R1:W-:Y:S04]  /*07f0*/  STG.E.64 desc[UR8][R2.64], R4 ;  /* 0x0000000402007986 */ /* 0x0003e8000c101b08 */
[----:B------:R-:W2:Y:S04]  /*0800*/  LDG.E.64 R6, desc[UR8][R12.64+0x8] ;  /* 0x000008080c067981 */ /* 0x000ea8000c1e1b00 */
[----:B------:R-:W3:Y:S01]  /*0810*/  LDG.E.64 R10, desc[UR8][R14.64+0x8] ;  /* 0x000008080e0a7981 */ /* 0x000ee2000c1e1b00 */
[----:B------:R-:W-:Y:S01]  /*0820*/  VIADD R9, R9, 0x2 ;  /* 0x0000000209097836 */ /* 0x000fe20000000000 */
[----:B--2---:R-:W-:-:S08]  /*0830*/  DMUL R6, R6, UR4 ;  /* 0x0000000406067c28 */ /* 0x004fd00008000000 */
[----:B---3--:R-:W-:-:S07]  /*0840*/  DFMA R10, R6, R10, R4 ;  /* 0x0000000a060a722b */ /* 0x008fce0000000004 */
[----:B------:R1:W-:Y:S04]  /*0850*/  STG.E.64 desc[UR8][R2.64], R10 ;  /* 0x0000000a02007986 */ /* 0x0003e8000c101b08 */
.L_x_3:
[----:B------:R-:W-:Y:S05]  /*0860*/  @P1 EXIT ;  /* 0x000000000000194d */ /* 0x000fea0003800000 */
[----:B-1----:R-:W1:Y:S01]  /*0870*/  LDC.64 R4, c[0x0][0x398] ;  /* 0x0000e600ff047b82 */ /* 0x002e620000000a00 */
[----:B------:R-:W-:Y:S01]  /*0880*/  IADD3 R13, PT, PT, R8, R9, RZ ;  /* 0x00000009080d7210 */ /* 0x000fe20007ffe0ff */
[----:B------:R-:W3:Y:S06]  /*0890*/  LDCU.64 UR4, c[0x0][0x388] ;  /* 0x00007100ff0477ac */ /* 0x000eec0008000a00 */
[----:B------:R-:W4:Y:S01]  /*08a0*/  LDC.64 R6, c[0x0][0x3c8] ;  /* 0x0000f200ff067b82 */ /* 0x000f220000000a00 */
[----:B-1----:R-:W-:-:S06]  /*08b0*/  IMAD.WIDE R4, R13, 0x8, R4 ;  /* 0x000000080d047825 */ /* 0x002fcc00078e0204 */
[----:B------:R-:W3:Y:S01]  /*08c0*/  LDG.E.64 R4, desc[UR8][R4.64] ;  /* 0x0000000804047981 */ /* 0x000ee2000c1e1b00 */
[----:B----4-:R-:W-:-:S06]  /*08d0*/  IMAD.WIDE.U32 R8, R9, 0x8, R6 ;  /* 0x0000000809087825 */ /* 0x010fcc00078e0006 */
[----:B------:R-:W4:Y:S01]  /*08e0*/  LDG.E.64 R8, desc[UR8][R8.64] ;  /* 0x0000000808087981 */ /* 0x000f22000c1e1b00 */
[----:B---3--:R-:W-:-:S08]  /*08f0*/  DMUL R6, R4, UR4 ;  /* 0x0000000404067c28 */ /* 0x008fd00008000000 */
[----:B----45:R-:W-:-:S07]  /*0900*/  DFMA R6, R6, R8, R10 ;  /* 0x000000080606722b */ /* 0x030fce000000000a */
[----:B------:R-:W-:Y:S01]  /*0910*/  STG.E.64 desc[UR8][R2.64], R6 ;  /* 0x0000000602007986 */ /* 0x000fe2000c101b08 */
[----:B------:R-:W-:Y:S05]  /*0920*/  EXIT ;  /* 0x000000000000794d */ /* 0x000fea0003800000 */
.L_x_4:
[----:B------:R-:W-:-:S00]  /*0930*/  BRA `(.L_x_4) ;  /* 0xfffffffc00fc7947 */ /* 0x000fc0000383ffff */
[----:B------:R-:W-:-:S00]  /*0940*/  NOP ;  /* 0x0000000000007918 */ /* 0x000fc00000000000 */
        /* <DEDUP_REMOVED lines=11> */
.L_x_12:


//--------------------- .text._Z8kernel_yiddPdS_S_S_S_S_S_S_S_ --------------------------
	.section	.text._Z8kernel_yiddPdS_S_S_S_S_S_S_S_,"ax",@progbits
	.align	128
        .global         _Z8kernel_yiddPdS_S_S_S_S_S_S_S_
        .type           _Z8kernel_yiddPdS_S_S_S_S_S_S_S_,@function
        .size           _Z8kernel_yiddPdS_S_S_S_S_S_S_S_,(.L_x_13 - _Z8kernel_yiddPdS_S_S_S_S_S_S_S_)
        .other          _Z8kernel_yiddPdS_S_S_S_S_S_S_S_,@"STO_CUDA_ENTRY STV_DEFAULT"
_Z8kernel_yiddPdS_S_S_S_S_S_S_S_:
.text._Z8kernel_yiddPdS_S_S_S_S_S_S_S_:
[----:B------:R-:W-:Y:S01]  /*0000*/  LDC R1, c[0x0][0x37c] ;  /* 0x0000df00ff017b82 */ /* 0x000fe20000000800 */
[----:B------:R-:W0:Y:S01]  /*0010*/  S2R R7, SR_CTAID.X ;  /* 0x0000000000077919 */ /* 0x000e220000002500 */
[----:B------:R-:W0:Y:S01]  /*0020*/  LDCU UR4, c[0x0][0x360] ;  /* 0x00006c00ff0477ac */ /* 0x000e220008000800 */
[----:B------:R-:W0:Y:S01]  /*0030*/  S2R R0, SR_TID.X ;  /* 0x0000000000007919 */ /* 0x000e220000002100 */
[----:B------:R-:W1:Y:S01]  /*0040*/  LDCU UR5, c[0x0][0x380] ;  /* 0x00007000ff0577ac */ /* 0x000e620008000800 */
[----:B0-----:R-:W-:-:S05]  /*0050*/  IMAD R7, R7, UR4, R0 ;  /* 0x0000000407077c24 */ /* 0x001fca000f8e0200 */
[----:B-1----:R-:W-:-:S13]  /*0060*/  ISETP.GE.AND P0, PT, R7, UR5, PT ;  /* 0x0000000507007c0c */ /* 0x002fda000bf06270 */
[----:B------:R-:W-:Y:S05]  /*0070*/  @P0 EXIT ;  /* 0x000000000000094d */ /* 0x000fea0003800000 */
[----:B------:R-:W0:Y:S01]  /*0080*/  LDC.64 R2, c[0x0][0x3d8] ;  /* 0x0000f600ff027b82 */ /* 0x000e220000000a00 */
[----:B------:R-:W1:Y:S07]  /*0090*/  LDCU.64 UR4, c[0x0][0x358] ;  /* 0x00006b00ff0477ac */ /* 0x000e6e0008000a00 */
[----:B------:R-:W2:Y:S01]  /*00a0*/  LDC.64 R4, c[0x0][0x3c8] ;  /* 0x0000f200ff047b82 */ /* 0x000ea20000000a00 */
[----:B0-----:R-:W-:-:S06]  /*00b0*/  IMAD.WIDE R2, R7, 0x8, R2 ;  /* 0x0000000807027825 */ /* 0x001fcc00078e0202 */
[----:B-1----:R-:W3:Y:S01]  /*00c0*/  LDG.E.64 R2, desc[UR4][R2.64] ;  /* 0x0000000402027981 */ /* 0x002ee2000c1e1b00 */
[----:B--2---:R-:W-:-:S05]  /*00d0*/  IMAD.WIDE R4, R7, 0x8, R4 ;  /* 0x0000000807047825 */ /* 0x004fca00078e0204 */
[----:B------:R-:W3:Y:S02]  /*00e0*/  LDG.E.64 R6, desc[UR4][R4.64] ;  /* 0x0000000404067981 */ /* 0x000ee4000c1e1b00 */
[----:B---3--:R-:W-:-:S07]  /*00f0*/  DADD R6, R2, R6 ;  /* 0x0000000002067229 */ /* 0x008fce0000000006 */
[----:B------:R-:W-:Y:S01]  /*0100*/  STG.E.64 desc[UR4][R4.64], R6 ;  /* 0x0000000604007986 */ /* 0x000fe2000c101b04 */
[----:B------:R-:W-:Y:S05]  /*0110*/  EXIT ;  /* 0x000000000000794d */ /* 0x000fea0003800000 */
.L_x_5:
        /* <DEDUP_REMOVED lines=14> */
.L_x_13:


//--------------------- .text._Z8kernel_xiddPdS_S_S_S_S_S_S_S_ --------------------------
	.section	.text._Z8kernel_xiddPdS_S_S_S_S_S_S_S_,"ax",@progbits
	.align	128
        .global         _Z8kernel_xiddPdS_S_S_S_S_S_S_S_
        .type           _Z8kernel_xiddPdS_S_S_S_S_S_S_S_,@function
        .size           _Z8kernel_xiddPdS_S_S_S_S_S_S_S_,(.L_x_14 - _Z8kernel_xiddPdS_S_S_S_S_S_S_S_)
        .other          _Z8kernel_xiddPdS_S_S_S_S_S_S_S_,@"STO_CUDA_ENTRY STV_DEFAULT"
_Z8kernel_xiddPdS_S_S_S_S_S_S_S_:
.text._Z8kernel_xiddPdS_S_S_S_S_S_S_S_:
        /* <DEDUP_REMOVED lines=11> */
[----:B------:R-:W-:Y:S01]  /*00b0*/  ISETP.GE.U32.AND P0, PT, R0, 0x8, PT ;  /* 0x000000080000780c */ /* 0x000fe20003f06070 */
[----:B------:R-:W-:Y:S02]  /*00c0*/  HFMA2 R6, -RZ, RZ, 0, 0 ;  /* 0x00000000ff067431 */ /* 0x000fe400000001ff */
[----:B0-----:R-:W-:-:S05]  /*00d0*/  IMAD.WIDE R2, R7, 0x8, R2 ;  /* 0x0000000807027825 */ /* 0x001fca00078e0202 */
[----:B-1----:R0:W5:Y:S05]  /*00e0*/  LDG.E.64 R4, desc[UR6][R2.64] ;  /* 0x0000000602047981 */ /* 0x00216a000c1e1b00 */
[----:B------:R-:W-:Y:S05]  /*00f0*/  @!P0 BRA `(.L_x_6) ;  /* 0x0000000400008947 */ /* 0x000fea0003800000 */
[----:B------:R-:W1:Y:S01]  /*0100*/  LDCU.64 UR4, c[0x0][0x3d0] ;  /* 0x00007a00ff0477ac */ /* 0x000e620008000a00 */
[----:B------:R-:W-:Y:S02]  /*0110*/  LOP3.LUT R6, R0, 0x7ffffff8, RZ, 0xc0, !PT ;  /* 0x7ffffff800067812 */ /* 0x000fe400078ec0ff */
[----:B------:R-:W-:Y:S02]  /*0120*/  MOV R15, R7 ;  /* 0x00000007000f7202 */ /* 0x000fe40000000f00 */
[----:B------:R-:W-:Y:S01]  /*0130*/  IADD3 R14, PT, PT, -R6, RZ, RZ ;  /* 0x000000ff060e7210 */ /* 0x000fe20007ffe1ff */
[----:B-1----:R-:W-:-:S04]  /*0140*/  UIADD3 UR4, UP0, UPT, UR4, 0x20, URZ ;  /* 0x0000002004047890 */ /* 0x002fc8000ff1e0ff */
[----:B------:R-:W-:Y:S02]  /*0150*/  UIADD3.X UR5, UPT, UPT, URZ, UR5, URZ, UP0, !UPT ;  /* 0x00000005ff057290 */ /* 0x000fe400087fe4ff */
[----:B------:R-:W-:-:S04]  /*0160*/  MOV R8, UR4 ;  /* 0x0000000400087c02 */ /* 0x000fc80008000f00 */
[----:B------:R-:W-:-:S07]  /*0170*/  MOV R9, UR5 ;  /* 0x0000000500097c02 */ /* 0x000fce0008000f00 */
.L_x_7:
[----:B------:R-:W1:Y:S01]  /*0180*/  LDC.64 R10, c[0x0][0x398] ;  /* 0x0000e600ff0a7b82 */ /* 0x000e620000000a00 */
[----:B---3--:R-:W2:Y:S07]  /*0190*/  LDG.E.64 R18, desc[UR6][R8.64+-0x20] ;  /* 0xffffe00608127981 */ /* 0x008eae000c1e1b00 */
[----:B------:R-:W3:Y:S01]  /*01a0*/  LDC.64 R12, c[0x0][0x390] ;  /* 0x0000e400ff0c7b82 */ /* 0x000ee20000000a00 */
[----:B-1----:R-:W-:-:S05]  /*01b0*/  IMAD.WIDE R10, R15, 0x8, R10 ;  /* 0x000000080f0a7825 */ /* 0x002fca00078e020a */
[----:B------:R-:W3:Y:S02]  /*01c0*/  LDG.E.64 R16, desc[UR6][R10.64] ;  /* 0x000000060a107981 */ /* 0x000ee4000c1e1b00 */
[----:B---3--:R-:W-:-:S08]  /*01d0*/  DMUL R16, R16, R12 ;  /* 0x0000000c10107228 */ /* 0x008fd00000000000 */
[----:B--2--5:R-:W-:Y:S01]  /*01e0*/  DFMA R16, R16, R18, R4 ;  /* 0x000000121010722b */ /* 0x024fe20000000004 */
[----:B------:R-:W-:-:S06]  /*01f0*/  IMAD.WIDE.U32 R4, R0, 0x8, R10 ;  /* 0x0000000800047825 */ /* 0x000fcc00078e000a */
[----:B------:R1:W-:Y:S04]  /*0200*/  STG.E.64 desc[UR6][R2.64], R16 ;  /* 0x0000001002007986 */ /* 0x0003e8000c101b06 */
[----:B------:R-:W2:Y:S04]  /*0210*/  LDG.E.64 R4, desc[UR6][R4.64] ;  /* 0x0000000604047981 */ /* 0x000ea8000c1e1b00 */
[----:B------:R-:W3:Y:S01]  /*0220*/  LDG.E.64 R20, desc[UR6][R8.64+-0x18] ;  /* 0xffffe80608147981 */ /* 0x000ee2000c1e1b00 */
[----:B--2---:R-:W-:-:S08]  /*0230*/  DMUL R18, R4, R12 ;  /* 0x0000000c04127228 */ /* 0x004fd00000000000 */
[----:B---3--:R-:W-:Y:S01]  /*0240*/  DFMA R18, R18, R20, R16 ;  /* 0x000000141212722b */ /* 0x008fe20000000010 */
[----:B------:R-:W-:-:S06]  /*0250*/  IMAD.WIDE.U32 R20, R0, 0x10, R10 ;  /* 0x0000001000147825 */ /* 0x000fcc00078e000a */
[----:B------:R2:W-:Y:S04]  /*0260*/  STG.E.64 desc[UR6][R2.64], R18 ;  /* 0x0000001202007986 */ /* 0x0005e8000c101b06 */
[----:B------:R-:W3:Y:S04]  /*0270*/  LDG.E.64 R20, desc[UR6][R20.64] ;  /* 0x0000000614147981 */ /* 0x000ee8000c1e1b00 */
[----:B------:R-:W4:Y:S01]  /*0280*/  LDG.E.64 R24, desc[UR6][R8.64+-0x10] ;  /* 0xfffff00608187981 */ /* 0x000f22000c1e1b00 */
[----:B-1----:R-:W-:Y:S01]  /*0290*/  IMAD.WIDE.U32 R16, R0, 0x18, R10 ;  /* 0x0000001800107825 */ /* 0x002fe200078e000a */
[----:B---3--:R-:W-:-:S08]  /*02a0*/  DMUL R22, R20, R12 ;  /* 0x0000000c14167228 */ /* 0x008fd00000000000 */
[----:B----4-:R-:W-:-:S07]  /*02b0*/  DFMA R22, R22, R24, R18 ;  /* 0x000000181616722b */ /* 0x010fce0000000012 */
[----:B------:R1:W-:Y:S04]  /*02c0*/  STG.E.64 desc[UR6][R2.64], R22 ;  /* 0x0000001602007986 */ /* 0x0003e8000c101b06 */
[----:B------:R-:W3:Y:S04]  /*02d0*/  LDG.E.64 R16, desc[UR6][R16.64] ;  /* 0x0000000610107981 */ /* 0x000ee8000c1e1b00 */
[----:B------:R-:W4:Y:S01]  /*02e0*/  LDG.E.64 R24, desc[UR6][R8.64+-0x8] ;  /* 0xfffff80608187981 */ /* 0x000f22000c1e1b00 */
[----:B--2---:R-:W-:Y:S01]  /*02f0*/  IMAD.WIDE.U32 R18, R0, 0x20, R10 ;  /* 0x0000002000127825 */ /* 0x004fe200078e000a */
[----:B---3--:R-:W-:-:S08]  /*0300*/  DMUL R4, R16, R12 ;  /* 0x0000000c10047228 */ /* 0x008fd00000000000 */
[----:B----4-:R-:W-:-:S07]  /*0310*/  DFMA R4, R4, R24, R22 ;  /* 0x000000180404722b */ /* 0x010fce0000000016 */
        /* <DEDUP_REMOVED lines=9> */
[----:B---3--:R-:W-:-:S08]  /*03b0*/  DMUL R16, R22, R12 ;  /* 0x0000000c16107228 */ /* 0x008fd00000000000 */
[----:B----4-:R-:W-:Y:S01]  /*03c0*/  DFMA R16, R16, R24, R20 ;  /* 0x000000181010722b */ /* 0x010fe20000000014 */
[----:B------:R-:W-:-:S06]  /*03d0*/  IMAD.WIDE.U32 R24, R0, 0x30, R10 ;  /* 0x0000003000187825 */ /* 0x000fcc00078e000a */
[----:B------:R3:W-:Y:S04]  /*03e0*/  STG.E.64 desc[UR6][R2.64], R16 ;  /* 0x0000001002007986 */ /* 0x0007e8000c101b06 */
[----:B------:R-:W2:Y:S04]  /*03f0*/  LDG.E.64 R24, desc[UR6][R24.64] ;  /* 0x0000000618187981 */ /* 0x000ea8000c1e1b00 */
[----:B------:R-:W4:Y:S01]  /*0400*/  LDG.E.64 R18, desc[UR6][R8.64+0x10] ;  /* 0x0000100608127981 */ /* 0x000f22000c1e1b00 */
[----:B------:R-:W-:Y:S01]  /*0410*/  IMAD.WIDE.U32 R10, R0, 0x38, R10 ;  /* 0x00000038000a7825 */ /* 0x000fe200078e000a */
[----:B--2---:R-:W-:-:S08]  /*0420*/  DMUL R4, R24, R12 ;  /* 0x0000000c18047228 */ /* 0x004fd00000000000 */
[----:B----4-:R-:W-:-:S07]  /*0430*/  DFMA R18, R4, R18, R16 ;  /* 0x000000120412722b */ /* 0x010fce0000000010 */
[----:B------:R3:W-:Y:S04]  /*0440*/  STG.E.64 desc[UR6][R2.64], R18 ;  /* 0x0000001202007986 */ /* 0x0007e8000c101b06 */
[----:B------:R-:W2:Y:S04]  /*0450*/  LDG.E.64 R10, desc[UR6][R10.64] ;  /* 0x000000060a0a7981 */ /* 0x000ea8000c1e1b00 */
[----:B-1----:R1:W4:Y:S01]  /*0460*/  LDG.E.64 R20, desc[UR6][R8.64+0x18] ;  /* 0x0000180608147981 */ /* 0x002322000c1e1b00 */
[----:B------:R-:W-:-:S04]  /*0470*/  IADD3 R14, PT, PT, R14, 0x8, RZ ;  /* 0x000000080e0e7810 */ /* 0x000fc80007ffe0ff */
[----:B------:R-:W-:Y:S02]  /*0480*/  ISETP.NE.AND P0, PT, R14, RZ, PT ;  /* 0x000000ff0e00720c */ /* 0x000fe40003f05270 */
[----:B-1----:R-:W-:Y:S02]  /*0490*/  IADD3 R8, P1, PT, R8, 0x40, RZ ;  /* 0x0000004008087810 */ /* 0x002fe40007f3e0ff */
[----:B------:R-:W-:Y:S02]  /*04a0*/  LEA R15, R0, R15, 0x3 ;  /* 0x0000000f000f7211 */ /* 0x000fe400078e18ff */
[----:B------:R-:W-:Y:S01]  /*04b0*/  IADD3.X R9, PT, PT, RZ, R9, RZ, P1, !PT ;  /* 0x00000009ff097210 */ /* 0x000fe20000ffe4ff */
[----:B--2---:R-:W-:-:S08]  /*04c0*/  DMUL R4, R10, R12 ;  /* 0x0000000c0a047228 */ /* 0x004fd00000000000 */
[----:B----4-:R-:W-:-:S07]  /*04d0*/  DFMA R4, R4, R20, R18 ;  /* 0x000000140404722b */ /* 0x010fce0000000012 */
[----:B------:R3:W-:Y:S01]  /*04e0*/  STG.E.64 desc[UR6][R2.64], R4 ;  /* 0x0000000402007986 */ /* 0x0007e2000c101b06 */
[----:B------:R-:W-:Y:S05]  /*04f0*/  @P0 BRA `(.L_x_7) ;  /* 0xfffffffc00200947 */ /* 0x000fea000383ffff */
.L_x_6:
[----:B------:R-:W-:-:S13]  /*0500*/  LOP3.LUT P0, R8, R0, 0x7, RZ, 0xc0, !PT ;  /* 0x0000000700087812 */ /* 0x000fda000780c0ff */
[----:B------:R-:W-:Y:S05]  /*0510*/  @!P0 EXIT ;  /* 0x000000000000894d */ /* 0x000fea0003800000 */
[----:B------:R-:W-:Y:S02]  /*0520*/  ISETP.GE.U32.AND P0, PT, R8, 0x4, PT ;  /* 0x000000040800780c */ /* 0x000fe40003f06070 */
[----:B---3--:R-:W-:-:S04]  /*0530*/  LOP3.LUT R18, R0, 0x3, RZ, 0xc0, !PT ;  /* 0x0000000300127812 */ /* 0x008fc800078ec0ff */
[----:B------:R-:W-:-:S07]  /*0540*/  ISETP.NE.AND P1, PT, R18, RZ, PT ;  /* 0x000000ff1200720c */ /* 0x000fce0003f25270 */
[----:B------:R-:W-:Y:S06]  /*0550*/  @!P0 BRA `(.L_x_8) ;  /* 0x0000000000788947 */ /* 0x000fec0003800000 */
[----:B------:R-:W1:Y:S01]  /*0560*/  LDC.64 R12, c[0x0][0x398] ;  /* 0x0000e600ff0c7b82 */ /* 0x000e620000000a00 */
[----:B------:R-:W-:-:S07]  /*0570*/  IMAD R9, R6, R0, R7 ;  /* 0x0000000006097224 */ /* 0x000fce00078e0207 */
[----:B------:R-:W2:Y:S01]  /*0580*/  LDC.64 R10, c[0x0][0x3d0] ;  /* 0x0000f400ff0a7b82 */ /* 0x000ea20000000a00 */
[----:B-1----:R-:W-:-:S07]  /*0590*/  IMAD.WIDE R12, R9, 0x8, R12 ;  /* 0x00000008090c7825 */ /* 0x002fce00078e020c */
[----:B------:R-:W1:Y:S01]  /*05a0*/  LDC.64 R8, c[0x0][0x390] ;  /* 0x0000e400ff087b82 */ /* 0x000e620000000a00 */
[----:B------:R-:W1:Y:S01]  /*05b0*/  LDG.E.64 R14, desc[UR6][R12.64] ;  /* 0x000000060c0e7981 */ /* 0x000e62000c1e1b00 */
[----:B--2---:R-:W-:-:S05]  /*05c0*/  IMAD.WIDE.U32 R10, R6, 0x8, R10 ;  /* 0x00000008060a7825 */ /* 0x004fca00078e000a */
[----:B------:R-:W2:Y:S01]  /*05d0*/  LDG.E.64 R16, desc[UR6][R10.64] ;  /* 0x000000060a107981 */ /* 0x000ea2000c1e1b00 */
[----:B-1----:R-:W-:-:S08]  /*05e0*/  DMUL R14, R14, R8 ;  /* 0x000000080e0e7228 */ /* 0x002fd00000000000 */
[----:B--2--5:R-:W-:Y:S01]  /*05f0*/  DFMA R14, R14, R16, R4 ;  /* 0x000000100e0e722b */ /* 0x024fe20000000004 */
[----:B------:R-:W-:-:S06]  /*0600*/  IMAD.WIDE.U32 R4, R0, 0x8, R12 ;  /* 0x0000000800047825 */ /* 0x000fcc00078e000c */
[----:B------:R1:W-:Y:S04]  /*0610*/  STG.E.64 desc[UR6][R2.64], R14 ;  /* 0x0000000e02007986 */ /* 0x0003e8000c101b06 */
[----:B------:R-:W2:Y:S04]  /*0620*/  LDG.E.64 R16, desc[UR6][R4.64] ;  /* 0x0000000604107981 */ /* 0x000ea8000c1e1b00 */
[----:B------:R-:W3:Y:S01]  /*0630*/  LDG.E.64 R20, desc[UR6][R10.64+0x8] ;  /* 0x000008060a147981 */ /* 0x000ee2000c1e1b00 */
[----:B------:R-:W-:Y:S01]  /*0640*/  IMAD.WIDE.U32 R12, R0, 0x8, R4 ;  /* 0x00000008000c7825 */ /* 0x000fe200078e0004 */
[----:B--2---:R-:W-:-:S08]  /*0650*/  DMUL R16, R16, R8 ;  /* 0x0000000810107228 */ /* 0x004fd00000000000 */
[----:B---3--:R-:W-:-:S07]  /*0660*/  DFMA R16, R16, R20, R14 ;  /* 0x000000141010722b */ /* 0x008fce000000000e */
        /* <DEDUP_REMOVED lines=9> */
[----:B------:R-:W-:Y:S01]  /*0700*/  IADD3 R6, PT, PT, R6, 0x4, RZ ;  /* 0x0000000406067810 */ /* 0x000fe20007ffe0ff */
[----:B---3--:R-:W-:-:S08]  /*0710*/  DMUL R4, R14, R8 ;  /* 0x000000080e047228 */ /* 0x008fd00000000000 */
[----:B----4-:R-:W-:-:S07]  /*0720*/  DFMA R4, R4, R22, R20 ;  /* 0x000000160404722b */ /* 0x010fce0000000014 */
[----:B------:R2:W-:Y:S04]  /*0730*/  STG.E.64 desc[UR6][R2.64], R4 ;  /* 0x0000000402007986 */ /* 0x0005e8000c101b06 */
.L_x_8:
[----:B------:R-:W-:Y:S05]  /*0740*/  @!P1 EXIT ;  /* 0x000000000000994d */ /* 0x000fea0003800000 */
[----:B------:R-:W-:Y:S02]  /*0750*/  ISETP.NE.AND P0, PT, R18, 0x1, PT ;  /* 0x000000011200780c */ /* 0x000fe40003f05270 */
[----:B------:R-:W-:-:S04]  /*0760*/  LOP3.LUT R8, R0, 0x1, RZ, 0xc0, !PT ;  /* 0x0000000100087812 */ /* 0x000fc800078ec0ff */
[----:B------:R-:W-:-:S07]  /*0770*/  ISETP.NE.U32.AND P1, PT, R8, 0x1, PT ;  /* 0x000000010800780c */ /* 0x000fce0003f25070 */
        /* <DEDUP_REMOVED lines=9> */
[----:B------:R-:W-:Y:S01]  /*0810*/  IMAD.WIDE.U32 R18, R0, 0x8, R14 ;  /* 0x0000000800127825 */ /* 0x000fe200078e000e */
[----:B-1----:R-:W-:-:S08]  /*0820*/  DMUL R10, R10, R8 ;  /* 0x000000080a0a7228 */ /* 0x002fd00000000000 */
[----:B--2--5:R-:W-:-:S07]  /*0830*/  DFMA R10, R10, R12, R4 ;  /* 0x0000000c0a0a722b */ /* 0x024fce0000000004 */
[----:B------:R1:W-:Y:S04]  /*0840*/  STG.E.64 desc[UR6][R2.64], R10 ;  /* 0x0000000a02007986 */ /* 0x0003e8000c101b06 */
[----:B------:R-:W2:Y:S04]  /*0850*/  LDG.E.64 R4, desc[UR6][R18.64] ;  /* 0x0000000612047981 */ /* 0x000ea8000c1e1b00 */
[----:B------:R-:W3:Y:S01]  /*0860*/  LDG.E.64 R12, desc[UR6][R16.64+0x8] ;  /* 0x00000806100c7981 */ /* 0x000ee2000c1e1b00 */
[----:B------:R-:W-:Y:S01]  /*0870*/  IADD3 R6, PT, PT, R6, 0x2, RZ ;  /* 0x0000000206067810 */ /* 0x000fe20007ffe0ff */
[----:B--2---:R-:W-:-:S08]  /*0880*/  DMUL R4, R4, R8 ;  /* 0x0000000804047228 */ /* 0x004fd00000000000 */
[----:B---3--:R-:W-:-:S07]  /*0890*/  DFMA R4, R4, R12, R10 ;  /* 0x0000000c0404722b */ /* 0x008fce000000000a */
[----:B------:R1:W-:Y:S04]  /*08a0*/  STG.E.64 desc[UR6][R2.64], R4 ;  /* 0x0000000402007986 */ /* 0x0003e8000c101b06 */
.L_x_9:
[----:B------:R-:W-:Y:S05]  /*08b0*/  @P1 EXIT ;  /* 0x000000000000194d */ /* 0x000fea0003800000 */
[----:B------:R-:W3:Y:S01]  /*08c0*/  LDC.64 R8, c[0x0][0x398] ;  /* 0x0000e600ff087b82 */ /* 0x000ee20000000a00 */
[----:B------:R-:W-:-:S07]  /*08d0*/  IMAD R7, R6, R0, R7 ;  /* 0x0000000006077224 */ /* 0x000fce00078e0207 */
[----:B-1----:R-:W1:Y:S01]  /*08e0*/  LDC.64 R10, c[0x0][0x3d0] ;  /* 0x0000f400ff0a7b82 */ /* 0x002e620000000a00 */
[----:B---3--:R-:W-:-:S06]  /*08f0*/  IMAD.WIDE R8, R7, 0x8, R8 ;  /* 0x0000000807087825 */ /* 0x008fcc00078e0208 */
[----:B------:R-:W3:Y:S01]  /*0900*/  LDG.E.64 R8, desc[UR6][R8.64] ;  /* 0x0000000608087981 */ /* 0x000ee2000c1e1b00 */
[----:B-1----:R-:W-:Y:S02]  /*0910*/  IMAD.WIDE.U32 R10, R6, 0x8, R10 ;  /* 0x00000008060a7825 */ /* 0x002fe400078e000a */
[----:B------:R-:W3:Y:S04]  /*0920*/  LDC.64 R6, c[0x0][0x390] ;  /* 0x0000e400ff067b82 */ /* 0x000ee80000000a00 */
[----:B------:R-:W4:Y:S01]  /*0930*/  LDG.E.64 R10, desc[UR6][R10.64] ;  /* 0x000000060a0a7981 */ /* 0x000f22000c1e1b00 */
[----:B---3--:R-:W-:-:S08]  /*0940*/  DMUL R6, R8, R6 ;  /* 0x0000000608067228 */ /* 0x008fd00000000000 */
[----:B----45:R-:W-:-:S07]  /*0950*/  DFMA R6, R6, R10, R4 ;  /* 0x0000000a0606722b */ /* 0x030fce0000000004 */
[----:B------:R-:W-:Y:S01]  /*0960*/  STG.E.64 desc[UR6][R2.64], R6 ;  /* 0x0000000602007986 */ /* 0x000fe2000c101b06 */
[----:B------:R-:W-:Y:S05]  /*0970*/  EXIT ;  /* 0x000000000000794d */ /* 0x000fea0003800000 */
.L_x_10:
        /* <DEDUP_REMOVED lines=16> */
.L_x_14:


//--------------------- .text._Z8kernel_AiddPdS_S_S_S_S_S_S_S_ --------------------------
	.section	.text._Z8kernel_AiddPdS_S_S_S_S_S_S_S_,"ax",@progbits
	.align	128
        .global         _Z8kernel_AiddPdS_S_S_S_S_S_S_S_
        .type           _Z8kernel_AiddPdS_S_S_S_S_S_S_S_,@function
        .size           _Z8kernel_AiddPdS_S_S_S_S_S_S_S_,(.L_x_15 - _Z8kernel_AiddPdS_S_S_S_S_S_S_S_)
        .other          _Z8kernel_AiddPdS_S_S_S_S_S_S_S_,@"STO_CUDA_ENTRY STV_DEFAULT"
_Z8kernel_AiddPdS_S_S_S_S_S_S_S_:
.text._Z8kernel_AiddPdS_S_S_S_S_S_S_S_:
[----:B------:R-:W-:Y:S01]  /*0000*/  LDC R1, c[0x0][0x37c] ;  /* 0x0000df00ff017b82 */ /* 0x000fe20000000800 */
[----:B------:R-:W0:Y:S01]  /*0010*/  S2R R13, SR_CTAID.X ;  /* 0x00000000000d7919 */ /* 0x000e220000002500 */
[----:B------:R-:W0:Y:S01]  /*0020*/  LDCU UR4, c[0x0][0x360] ;  /* 0x00006c00ff0477ac */ /* 0x000e220008000800 */
[----:B------:R-:W0:Y:S01]  /*0030*/  S2R R0, SR_TID.X ;  /* 0x0000000000007919 */ /* 0x000e220000002100 */
[----:B------:R-:W1:Y:S01]  /*0040*/  LDCU UR5, c[0x0][0x364] ;  /* 0x00006c80ff0577ac */ /* 0x000e620008000800 */
[----:B------:R-:W1:Y:S01]  /*0050*/  S2R R2, SR_CTAID.Y ;  /* 0x0000000000027919 */ /* 0x000e620000002600 */
[----:B------:R-:W2:Y:S01]  /*0060*/  LDCU UR6, c[0x0][0x380] ;  /* 0x00007000ff0677ac */ /* 0x000ea20008000800 */
[----:B------:R-:W1:Y:S01]  /*0070*/  S2R R3, SR_TID.Y ;  /* 0x0000000000037919 */ /* 0x000e620000002200 */
[----:B0-----:R-:W-:Y:S02]  /*0080*/  IMAD R13, R13, UR4, R0 ;  /* 0x000000040d0d7c24 */ /* 0x001fe4000f8e0200 */
[----:B-1----:R-:W-:-:S05]  /*0090*/  IMAD R0, R2, UR5, R3 ;  /* 0x0000000502007c24 */ /* 0x002fca000f8e0203 */
[----:B------:R-:W-:-:S04]  /*00a0*/  VIMNMX R2, PT, PT, R13, R0, !PT ;  /* 0x000000000d027248 */ /* 0x000fc80007fe0100 */
[----:B--2---:R-:W-:-:S13]  /*00b0*/  ISETP.GE.AND P0, PT, R2, UR6, PT ;  /* 0x0000000602007c0c */ /* 0x004fda000bf06270 */
[----:B------:R-:W-:Y:S05]  /*00c0*/  @P0 EXIT ;  /* 0x000000000000094d */ /* 0x000fea0003800000 */
[----:B------:R-:W0:Y:S01]  /*00d0*/  LDC.64 R4, c[0x0][0x3b0] ;  /* 0x0000ec00ff047b82 */ /* 0x000e220000000a00 */
[----:B------:R-:W1:Y:S07]  /*00e0*/  LDCU.64 UR4, c[0x0][0x358] ;  /* 0x00006b00ff0477ac */ /* 0x000e6e0008000a00 */
[----:B------:R-:W2:Y:S08]  /*00f0*/  LDC.64 R10, c[0x0][0x3b8] ;  /* 0x0000ee00ff0a7b82 */ /* 0x000eb00000000a00 */
[----:B------:R-:W3:Y:S08]  /*0100*/  LDC.64 R6, c[0x0][0x3a0] ;  /* 0x0000e800ff067b82 */ /* 0x000ef00000000a00 */
[----:B------:R-:W4:Y:S01]  /*0110*/  LDC.64 R8, c[0x0][0x3a8] ;  /* 0x0000ea00ff087b82 */ /* 0x000f220000000a00 */
[----:B0-----:R-:W-:-:S06]  /*0120*/  IMAD.WIDE R4, R13, 0x8, R4 ;  /* 0x000000080d047825 */ /* 0x001fcc00078e0204 */
[----:B-1----:R-:W5:Y:S01]  /*0130*/  LDG.E.64 R4, desc[UR4][R4.64] ;  /* 0x0000000404047981 */ /* 0x002f62000c1e1b00 */
[----:B------:R-:W0:Y:S01]  /*0140*/  LDC.64 R2, c[0x0][0x398] ;  /* 0x0000e600ff027b82 */ /* 0x000e220000000a00 */
[----:B--2---:R-:W-:-:S06]  /*0150*/  IMAD.WIDE.U32 R10, R0, 0x8, R10 ;  /* 0x00000008000a7825 */ /* 0x004fcc00078e000a */
[----:B------:R-:W5:Y:S01]  /*0160*/  LDG.E.64 R10, desc[UR4][R10.64] ;  /* 0x000000040a0a7981 */ /* 0x000f62000c1e1b00 */
[----:B---3--:R-:W-:-:S04]  /*0170*/  IMAD.WIDE R6, R13, 0x8, R6 ;  /* 0x000000080d067825 */ /* 0x008fc800078e0206 */
[----:B----4-:R-:W-:Y:S02]  /*0180*/  IMAD.WIDE.U32 R8, R0, 0x8, R8 ;  /* 0x0000000800087825 */ /* 0x010fe400078e0008 */
[----:B------:R-:W2:Y:S02]  /*0190*/  LDG.E.64 R6, desc[UR4][R6.64] ;  /* 0x0000000406067981 */ /* 0x000ea4000c1e1b00 */
[----:B------:R-:W-:Y:S02]  /*01a0*/  IMAD R13, R13, UR6, R0 ;  /* 0x000000060d0d7c24 */ /* 0x000fe4000f8e0200 */
[----:B------:R-:W2:Y:S02]  /*01b0*/  LDG.E.64 R8, desc[UR4][R8.64] ;  /* 0x0000000408087981 */ /* 0x000ea4000c1e1b00 */
[----:B0-----:R-:W-:-:S05]  /*01c0*/  IMAD.WIDE R12, R13, 0x8, R2 ;  /* 0x000000080d0c7825 */ /* 0x001fca00078e0202 */
[----:B------:R-:W3:Y:S01]  /*01d0*/  LDG.E.64 R14, desc[UR4][R12.64] ;  /* 0x000000040c0e7981 */ /* 0x000ee2000c1e1b00 */
[----:B-----5:R-:W-:-:S08]  /*01e0*/  DMUL R2, R4, R10 ;  /* 0x0000000a04027228 */ /* 0x020fd00000000000 */
[----:B--2---:R-:W-:-:S08]  /*01f0*/  DFMA R2, R6, R8, R2 ;  /* 0x000000080602722b */ /* 0x004fd00000000002 */
[----:B---3--:R-:W-:-:S07]  /*0200*/  DADD R2, R2, R14 ;  /* 0x0000000002027229 */ /* 0x008fce000000000e */
[----:B------:R-:W-:Y:S01]  /*0210*/  STG.E.64 desc[UR4][R12.64], R2 ;  /* 0x000000020c007986 */ /* 0x000fe2000c101b04 */
[----:B------:R-:W-:Y:S05]  /*0220*/  EXIT ;  /* 0x000000000000794d */ /* 0x000fea0003800000 */
.L_x_11:
        /* <DEDUP_REMOVED lines=13> */
.L_x_15:


//--------------------- .nv.shared.reserved.0     --------------------------
	.section	.nv.shared.reserved.0,"aw",@nobits
	.weak		__nv_reservedSMEM_offset_0_alias
	.size		__nv_reservedSMEM_offset_0_alias, 0, 64
	.other		__nv_reservedSMEM_offset_0_alias,@"STO_CUDA_RESERVED_SHARED STV_DEFAULT"
__nv_reservedSMEM_offset_0_alias:
	.zero		0
	.zero		64


//--------------------- .nv.constant0._Z8kernel_widdPdS_S_S_S_S_S_S_S_ --------------------------
	.section	.nv.constant0._Z8kernel_widdPdS_S_S_S_S_S_S_S_,"a",@progbits
	.sectionflags	@""
	.align	4
.nv.constant0._Z8kernel_widdPdS_S_S_S_S_S_S_S_:
	.zero		992


//--------------------- .nv.constant0._Z8kernel_yiddPdS_S_S_S_S_S_S_S_ --------------------------
	.section	.nv.constant0._Z8kernel_yiddPdS_S_S_S_S_S_S_S_,"a",@progbits
	.sectionflags	@""
	.align	4
.nv.constant0._Z8kernel_yiddPdS_S_S_S_S_S_S_S_:
	.zero		992


//--------------------- .nv.constant0._Z8kernel_xiddPdS_S_S_S_S_S_S_S_ --------------------------
	.section	.nv.constant0._Z8kernel_xiddPdS_S_S_S_S_S_S_S_,"a",@progbits
	.sectionflags	@""
	.align	4
.nv.constant0._Z8kernel_xiddPdS_S_S_S_S_S_S_S_:
	.zero		992


//--------------------- .nv.constant0._Z8kernel_AiddPdS_S_S_S_S_S_S_S_ --------------------------
	.section	.nv.constant0._Z8kernel_AiddPdS_S_S_S_S_S_S_S_,"a",@progbits
	.sectionflags	@""
	.align	4
.nv.constant0._Z8kernel_AiddPdS_S_S_S_S_S_S_S_:
	.zero		992


//--------------------- SYMBOLS --------------------------

	.type		.nv.reservedSmem.offset0,@object
	.size		.nv.reservedSmem.offset0,0x4
